def matmul_kernel(
    a_ptr,
    b_ptr,
    c_ptr,
    M,
    N,
    K,
    stride_am,
    stride_ak,
    stride_bk,
    stride_bn,
    stride_cm,
    stride_cn,
    BLOCK_M: tl.constexpr,
    BLOCK_N: tl.constexpr,
    BLOCK_K: tl.constexpr,
    GROUP_M: tl.constexpr,
):
    pid = tl.program_id(axis=0)
    num_pid_m = tl.cdiv(M, BLOCK_M)
    num_pid_n = tl.cdiv(N, BLOCK_N)
    num_pid_in_group = GROUP_M * num_pid_n
    group_id = pid // num_pid_in_group
    first_pid_m = group_id * GROUP_M
    group_size_m = min(num_pid_m - first_pid_m, GROUP_M)
    pid_m = first_pid_m + ((pid % num_pid_in_group) % group_size_m)
    pid_n = (pid % num_pid_in_group) // group_size_m

    offs_am = (pid_m * BLOCK_M + tl.arange(0, BLOCK_M)) % M
    offs_bn = (pid_n * BLOCK_N + tl.arange(0, BLOCK_N)) % N
    offs_k = tl.arange(0, BLOCK_K)
    a_ptrs = a_ptr + offs_am[:, None] * stride_am + offs_k[None, :] * stride_ak
    b_ptrs = b_ptr + offs_k[:, None] * stride_bk + offs_bn[None, :] * stride_bn

    acc = tl.zeros((BLOCK_M, BLOCK_N), dtype=tl.float32)
    for kk in range(0, tl.cdiv(K, BLOCK_K)):
        a = tl.load(a_ptrs, mask=offs_k[None, :] < K - kk * BLOCK_K, other=0.0)
        b = tl.load(b_ptrs, mask=offs_k[:, None] < K - kk * BLOCK_K, other=0.0)
        acc = tl.dot(a, b, acc)
        a_ptrs += BLOCK_K * stride_ak
        b_ptrs += BLOCK_K * stride_bk

    c = acc.to(c_ptr.dtype.element_ty)
    offs_cm = pid_m * BLOCK_M + tl.arange(0, BLOCK_M)
    offs_cn = pid_n * BLOCK_N + tl.arange(0, BLOCK_N)
    c_ptrs = c_ptr + offs_cm[:, None] * stride_cm + offs_cn[None, :] * stride_cn
    mask = (offs_cm[:, None] < M) & (offs_cn[None, :] < N)
    tl.store(c_ptrs, c, mask=mask)

# config = {"BLOCK_K": 64, "BLOCK_M": 64, "BLOCK_N": 128, "GROUP_M": 4, "arch": "sm_100", "dtype": "fp8e5m2", "num_ctas": 1, "num_stages": 3, "num_warps": 4}
# arch = sm_100


// ===== COMPILED SASS (sm_100a) =====

	.target	sm_100a

	.elftype	@"ET_EXEC"


//--------------------- .note.nv.tkinfo           --------------------------
	.section	.note.nv.tkinfo,"",@"SHT_NOTE"
	.sectionflags	@"SHF_NOTE_NV_TKINFO"
	.tkinfo
        /*0018*/ 	.word	0x00000081
        /*0030*/ 	.string	""
        /*0030*/ 	.string	"ptxas-blackwell"
        /*0030*/ 	.string	"Cuda compilation tools, release 12.9, V12.9.86"
        /*0030*/ 	.string	"Build cuda_12.9.r12.9/compiler.36037853_0"
        /*0030*/ 	.string	"-v  -suppress-debug-info  -lineinfo  -arch sm_100a "



//--------------------- .note.nv.cuver            --------------------------
	.section	.note.nv.cuver,"",@"SHT_NOTE"
	.sectionflags	@"SHF_NOTE_NV_CUVER"
        /*0018*/ 	.short	0x0001
        /*001a*/ 	.short	0x0064
        /*001c*/ 	.short	0x0001
        /*001e*/ 	.short	0x0000
        /*0020*/ 	.short	0x0001
        /*0022*/ 	.short	0x0000


//--------------------- .nv.info                  --------------------------
	.section	.nv.info,"",@"SHT_CUDA_INFO"
	.align	4


	//----- nvinfo : EIATTR_REGCOUNT
	.align		4
        /*0000*/ 	.byte	0x04, 0x2f
        /*0002*/ 	.short	(.L_4 - .L_3)
	.align		4
.L_3:
        /*0004*/ 	.word	index@(matmul_kernel)
        /*0008*/ 	.word	0x000000ff


	//----- nvinfo : EIATTR_FRAME_SIZE
	.align		4
.L_4:
        /*000c*/ 	.byte	0x04, 0x11
        /*000e*/ 	.short	(.L_6 - .L_5)
	.align		4
.L_5:
        /*0010*/ 	.word	index@($__internal_2_$__cuda_sm10x_tcgen05_guardrail_trap_unallocated_columns_being_dealloced)
        /*0014*/ 	.word	0x00000100


	//----- nvinfo : EIATTR_FRAME_SIZE
	.align		4
.L_6:
        /*0018*/ 	.byte	0x04, 0x11
        /*001a*/ 	.short	(.L_8 - .L_7)
	.align		4
.L_7:
        /*001c*/ 	.word	index@($__internal_1_$__cuda_sm10x_tcgen05_guardrail_trap_phase_invalid_during_alloc)
        /*0020*/ 	.word	0x00000100


	//----- nvinfo : EIATTR_FRAME_SIZE
	.align		4
.L_8:
        /*0024*/ 	.byte	0x04, 0x11
        /*0026*/ 	.short	(.L_10 - .L_9)
	.align		4
.L_9:
        /*0028*/ 	.word	index@($__internal_0_$__cuda_sm10x_tcgen05_guardrail_trap_col_being_dealloced_not_returned_by_alloc)
        /*002c*/ 	.word	0x00000100


	//----- nvinfo : EIATTR_FRAME_SIZE
	.align		4
.L_10:
        /*0030*/ 	.byte	0x04, 0x11
        /*0032*/ 	.short	(.L_12 - .L_11)
	.align		4
.L_11:
        /*0034*/ 	.word	index@(matmul_kernel)
        /*0038*/ 	.word	0x00000100


	//----- nvinfo : EIATTR_MIN_STACK_SIZE
	.align		4
.L_12:
        /*003c*/ 	.byte	0x04, 0x12
        /*003e*/ 	.short	(.L_14 - .L_13)
	.align		4
.L_13:
        /*0040*/ 	.word	index@(matmul_kernel)
        /*0044*/ 	.word	0x00000100
.L_14:


//--------------------- .nv.info.matmul_kernel    --------------------------
	.section	.nv.info.matmul_kernel,"",@"SHT_CUDA_INFO"
	.sectionflags	@""
	.align	4


	//----- nvinfo : EIATTR_CUDA_API_VERSION
	.align		4
        /*0000*/ 	.byte	0x04, 0x37
        /*0002*/ 	.short	(.L_16 - .L_15)
.L_15:
        /*0004*/ 	.word	0x00000081


	//----- nvinfo : EIATTR_KPARAM_INFO
	.align		4
.L_16:
        /*0008*/ 	.byte	0x04, 0x17
        /*000a*/ 	.short	(.L_18 - .L_17)
.L_17:
        /*000c*/ 	.word	0x00000000
        /*0010*/ 	.short	0x000d
        /*0012*/ 	.short	0x0048
        /*0014*/ 	.byte	0x00, 0xf4, 0x21, 0x00


	//----- nvinfo : EIATTR_KPARAM_INFO
	.align		4
.L_18:
        /*0018*/ 	.byte	0x04, 0x17
        /*001a*/ 	.short	(.L_20 - .L_19)
.L_19:
        /*001c*/ 	.word	0x00000000
        /*0020*/ 	.short	0x000c
        /*0022*/ 	.short	0x0040
        /*0024*/ 	.byte	0x00, 0xf4, 0x21, 0x00


	//----- nvinfo : EIATTR_KPARAM_INFO
	.align		4
.L_20:
        /*0028*/ 	.byte	0x04, 0x17
        /*002a*/ 	.short	(.L_22 - .L_21)
.L_21:
        /*002c*/ 	.word	0x00000000
        /*0030*/ 	.short	0x000b
        /*0032*/ 	.short	0x0038
        /*0034*/ 	.byte	0x00, 0xf0, 0x11, 0x00


	//----- nvinfo : EIATTR_KPARAM_INFO
	.align		4
.L_22:
        /*0038*/ 	.byte	0x04, 0x17
        /*003a*/ 	.short	(.L_24 - .L_23)
.L_23:
        /*003c*/ 	.word	0x00000000
        /*0040*/ 	.short	0x000a
        /*0042*/ 	.short	0x0034
        /*0044*/ 	.byte	0x00, 0xf0, 0x11, 0x00


	//----- nvinfo : EIATTR_KPARAM_INFO
	.align		4
.L_24:
        /*0048*/ 	.byte	0x04, 0x17
        /*004a*/ 	.short	(.L_26 - .L_25)
.L_25:
        /*004c*/ 	.word	0x00000000
        /*0050*/ 	.short	0x0009
        /*0052*/ 	.short	0x0030
        /*0054*/ 	.byte	0x00, 0xf0, 0x11, 0x00


	//----- nvinfo : EIATTR_KPARAM_INFO
	.align		4
.L_26:
        /*0058*/ 	.byte	0x04, 0x17
        /*005a*/ 	.short	(.L_28 - .L_27)
.L_27:
        /*005c*/ 	.word	0x00000000
        /*0060*/ 	.short	0x0008
        /*0062*/ 	.short	0x002c
        /*0064*/ 	.byte	0x00, 0xf0, 0x11, 0x00


	//----- nvinfo : EIATTR_KPARAM_INFO
	.align		4
.L_28:
        /*0068*/ 	.byte	0x04, 0x17
        /*006a*/ 	.short	(.L_30 - .L_29)
.L_29:
        /*006c*/ 	.word	0x00000000
        /*0070*/ 	.short	0x0007
        /*0072*/ 	.short	0x0028
        /*0074*/ 	.byte	0x00, 0xf0, 0x11, 0x00


	//----- nvinfo : EIATTR_KPARAM_INFO
	.align		4
.L_30:
        /*0078*/ 	.byte	0x04, 0x17
        /*007a*/ 	.short	(.L_32 - .L_31)
.L_31:
        /*007c*/ 	.word	0x00000000
        /*0080*/ 	.short	0x0006
        /*0082*/ 	.short	0x0024
        /*0084*/ 	.byte	0x00, 0xf0, 0x11, 0x00


	//----- nvinfo : EIATTR_KPARAM_INFO
	.align		4
.L_32:
        /*0088*/ 	.byte	0x04, 0x17
        /*008a*/ 	.short	(.L_34 - .L_33)
.L_33:
        /*008c*/ 	.word	0x00000000
        /*0090*/ 	.short	0x0005
        /*0092*/ 	.short	0x0020
        /*0094*/ 	.byte	0x00, 0xf0, 0x11, 0x00


	//----- nvinfo : EIATTR_KPARAM_INFO
	.align		4
.L_34:
        /*0098*/ 	.byte	0x04, 0x17
        /*009a*/ 	.short	(.L_36 - .L_35)
.L_35:
        /*009c*/ 	.word	0x00000000
        /*00a0*/ 	.short	0x0004
        /*00a2*/ 	.short	0x001c
        /*00a4*/ 	.byte	0x00, 0xf0, 0x11, 0x00


	//----- nvinfo : EIATTR_KPARAM_INFO
	.align		4
.L_36:
        /*00a8*/ 	.byte	0x04, 0x17
        /*00aa*/ 	.short	(.L_38 - .L_37)
.L_37:
        /*00ac*/ 	.word	0x00000000
        /*00b0*/ 	.short	0x0003
        /*00b2*/ 	.short	0x0018
        /*00b4*/ 	.byte	0x00, 0xf0, 0x11, 0x00


	//----- nvinfo : EIATTR_KPARAM_INFO
	.align		4
.L_38:
        /*00b8*/ 	.byte	0x04, 0x17
        /*00ba*/ 	.short	(.L_40 - .L_39)
.L_39:
        /*00bc*/ 	.word	0x00000000
        /*00c0*/ 	.short	0x0002
        /*00c2*/ 	.short	0x0010
        /*00c4*/ 	.byte	0x00, 0xf4, 0x21, 0x00


	//----- nvinfo : EIATTR_KPARAM_INFO
	.align		4
.L_40:
        /*00c8*/ 	.byte	0x04, 0x17
        /*00ca*/ 	.short	(.L_42 - .L_41)
.L_41:
        /*00cc*/ 	.word	0x00000000
        /*00d0*/ 	.short	0x0001
        /*00d2*/ 	.short	0x0008
        /*00d4*/ 	.byte	0x00, 0xf4, 0x21, 0x00


	//----- nvinfo : EIATTR_KPARAM_INFO
	.align		4
.L_42:
        /*00d8*/ 	.byte	0x04, 0x17
        /*00da*/ 	.short	(.L_44 - .L_43)
.L_43:
        /*00dc*/ 	.word	0x00000000
        /*00e0*/ 	.short	0x0000
        /*00e2*/ 	.short	0x0000
        /*00e4*/ 	.byte	0x00, 0xf4, 0x21, 0x00


	//----- nvinfo : EIATTR_AT_ENTRY_FRAGMENTS
	.align		4
.L_44:
        /*00e8*/ 	.byte	0x04, 0x4f
        /*00ea*/ 	.short	(.L_46 - .L_45)


	//   ....[0]....
.L_45:
        /*00ec*/ 	.word	0x00000004


	//----- nvinfo : EIATTR_RESERVED_SMEM_USED
	.align		4
.L_46:
        /*00f0*/ 	.byte	0x01, 0x41
	.zero		2


	//----- nvinfo : EIATTR_SPARSE_MMA_MASK
	.align		4
        /*00f4*/ 	.byte	0x03, 0x50
        /*00f6*/ 	.short	0x0000


	//----- nvinfo : EIATTR_TCGEN05_1CTA_USED
	.align		4
        /*00f8*/ 	.byte	0x01, 0x51
	.zero		2


	//----- nvinfo : EIATTR_MAXREG_COUNT
	.align		4
        /*00fc*/ 	.byte	0x03, 0x1b
        /*00fe*/ 	.short	0x00ff


	//----- nvinfo : EIATTR_NUM_BARRIERS
	.align		4
        /*0100*/ 	.byte	0x02, 0x4c
        /*0102*/ 	.byte	0x01
	.zero		1


	//----- nvinfo : EIATTR_ANNOTATIONS
	.align		4
        /*0104*/ 	.byte	0x04, 0x55
        /*0106*/ 	.short	(.L_48 - .L_47)


	//   ....[0]....
.L_47:
        /*0108*/ 	.word	0x00000001
        /*010c*/ 	.byte	0xa0, 0x0b, 0x00, 0x00, 0x01, 0x00, 0x00, 0x00, 0xe0, 0x0b, 0x00, 0x00, 0x01, 0x00, 0x00, 0x00
        /* <DEDUP_REMOVED lines=62> */
        /*04fc*/ 	.byte	0x50, 0xd4, 0x00, 0x00, 0x01, 0x00, 0x00, 0x00, 0x70, 0xd4, 0x00, 0x00


	//----- nvinfo : EIATTR_INT_WARP_WIDE_INSTR_OFFSETS
	.align		4
.L_48:
        /*0508*/ 	.byte	0x04, 0x31
        /*050a*/ 	.short	(.L_50 - .L_49)


	//   ....[0]....
.L_49:
        /*050c*/ 	.word	0x000027a0


	//   ....[1]....
        /*0510*/ 	.word	0x000027b0


	//   ....[2]....
        /*0514*/ 	.word	0x00004fa0


	//   ....[3]....
        /*0518*/ 	.word	0x0000d980


	//   ....[4]....
        /*051c*/ 	.word	0x0000d9d0


	//----- nvinfo : EIATTR_COOP_GROUP_MASK_REGIDS
	.align		4
.L_50:
        /*0520*/ 	.byte	0x04, 0x29
        /*0522*/ 	.short	(.L_52 - .L_51)


	//   ....[0]....
.L_51:
        /*0524*/ 	.word	0xffffffff


	//   ....[1]....
        /*0528*/ 	.word	0xffffffff


	//   ....[2]....
        /*052c*/ 	.word	0xffffffff


	//   ....[3]....
        /*0530*/ 	.word	0xffffffff


	//----- nvinfo : EIATTR_COOP_GROUP_INSTR_OFFSETS
	.align		4
.L_52:
        /*0534*/ 	.byte	0x04, 0x28
        /*0536*/ 	.short	(.L_54 - .L_53)


	//   ....[0]....
.L_53:
        /*0538*/ 	.word	0x00000080


	//   ....[1]....
        /*053c*/ 	.word	0x00000340


	//   ....[2]....
        /*0540*/ 	.word	0x0000d810


	//   ....[3]....
        /*0544*/ 	.word	0x0000da80


	//----- nvinfo : EIATTR_VRC_CTA_INIT_COUNT
	.align		4
.L_54:
        /*0548*/ 	.byte	0x02, 0x4a
        /*054a*/ 	.byte	0x80
	.zero		1


	//----- nvinfo : EIATTR_MBARRIER_INSTR_OFFSETS
	.align		4
        /*054c*/ 	.byte	0x04, 0x39
        /*054e*/ 	.short	(.L_56 - .L_55)


	//   ....[0]....
.L_55:
        /*0550*/ 	.word	0x000028e0
        /*0554*/ 	.word	0x000000ff
        /*0558*/ 	.word	0x00000000
        /*055c*/ 	.short	0x0100
        /*055e*/ 	.byte	0x0a
	.zero		1


	//   ....[1]....
        /*0560*/ 	.word	0x00004fe0
        /*0564*/ 	.word	0x000000ff
        /*0568*/ 	.word	0x00006008
        /*056c*/ 	.short	0x0100
        /*056e*/ 	.byte	0x0d
	.zero		1


	//   ....[2]....
        /*0570*/ 	.word	0x00008460
        /*0574*/ 	.word	0x000000ff
        /*0578*/ 	.word	0x00000000
        /*057c*/ 	.short	0x010a
        /*057e*/ 	.byte	0x0a
	.zero		1


	//   ....[3]....
        /*0580*/ 	.word	0x0000aea0
        /*0584*/ 	.word	0x000000ff
        /*0588*/ 	.word	0x00000000
        /*058c*/ 	.short	0x010a
        /*058e*/ 	.byte	0x0a
	.zero		1


	//   ....[4]....
        /*0590*/ 	.word	0x0000af20
        /*0594*/ 	.word	0x000000ff
        /*0598*/ 	.word	0x00006000
        /*059c*/ 	.short	0x0108
        /*059e*/ 	.byte	0x0d
	.zero		1


	//   ....[5]....
        /*05a0*/ 	.word	0x0000afc0
        /*05a4*/ 	.word	0x000000ff
        /*05a8*/ 	.word	0x00006008
        /*05ac*/ 	.short	0x0108
        /*05ae*/ 	.byte	0x0d
	.zero		1


	//   ....[6]....
        /*05b0*/ 	.word	0x0000daa0
        /*05b4*/ 	.word	0x000000ff
        /*05b8*/ 	.word	0x00000000
        /*05bc*/ 	.short	0x010a
        /*05be*/ 	.byte	0x0a
	.zero		1


	//   ....[7]....
        /*05c0*/ 	.word	0x0000dad0
        /*05c4*/ 	.word	0x000000ff
        /*05c8*/ 	.word	0x00000000
        /*05cc*/ 	.short	0x010a
        /*05ce*/ 	.byte	0x0a
	.zero		1


	//----- nvinfo : EIATTR_NUM_MBARRIERS
	.align		4
.L_56:
        /*05d0*/ 	.byte	0x03, 0x38
        /*05d2*/ 	.short	0x0002


	//----- nvinfo : EIATTR_EXIT_INSTR_OFFSETS
	.align		4
        /*05d4*/ 	.byte	0x04, 0x1c
        /*05d6*/ 	.short	(.L_58 - .L_57)


	//   ....[0]....
.L_57:
        /*05d8*/ 	.word	0x0000da90


	//----- nvinfo : EIATTR_REQNTID
	.align		4
.L_58:
        /*05dc*/ 	.byte	0x04, 0x10
        /*05de*/ 	.short	(.L_60 - .L_59)
.L_59:
        /*05e0*/ 	.word	0x00000080
        /*05e4*/ 	.word	0x00000001
        /*05e8*/ 	.word	0x00000001


	//----- nvinfo : EIATTR_CRS_STACK_SIZE
	.align		4
.L_60:
        /*05ec*/ 	.byte	0x04, 0x1e
        /*05ee*/ 	.short	(.L_62 - .L_61)
.L_61:
        /*05f0*/ 	.word	0x00000000


	//----- nvinfo : EIATTR_CBANK_PARAM_SIZE
	.align		4
.L_62:
        /*05f4*/ 	.byte	0x03, 0x19
        /*05f6*/ 	.short	0x0050


	//----- nvinfo : EIATTR_PARAM_CBANK
	.align		4
        /*05f8*/ 	.byte	0x04, 0x0a
        /*05fa*/ 	.short	(.L_64 - .L_63)
	.align		4
.L_63:
        /*05fc*/ 	.word	index@(.nv.constant0.matmul_kernel)
        /*0600*/ 	.short	0x0380
        /*0602*/ 	.short	0x0050


	//----- nvinfo : EIATTR_SW_WAR
	.align		4
.L_64:
        /*0604*/ 	.byte	0x04, 0x36
        /*0606*/ 	.short	(.L_66 - .L_65)
.L_65:
        /*0608*/ 	.word	0x00000008
.L_66:


//--------------------- .nv.compat                --------------------------
	.section	.nv.compat,"",@"SHT_CUDA_COMPAT_INFO"
	.align	4
        /*0000*/ 	.byte	0x02, 0x02, 0x02, 0x00, 0x02, 0x05, 0x05, 0x00, 0x02, 0x03, 0x00, 0x00, 0x02, 0x06, 0x01, 0x00


//--------------------- .nv.callgraph             --------------------------
	.section	.nv.callgraph,"",@"SHT_CUDA_CALLGRAPH"
	.align	4
	.sectionentsize	8
	.align		4
        /*0000*/ 	.word	0x00000000
	.align		4
        /*0004*/ 	.word	0xffffffff
	.align		4
        /*0008*/ 	.word	0x00000000
	.align		4
        /*000c*/ 	.word	0xfffffffe
	.align		4
        /*0010*/ 	.word	0x00000000
	.align		4
        /*0014*/ 	.word	0xfffffffd
	.align		4
        /*0018*/ 	.word	0x00000000
	.align		4
        /*001c*/ 	.word	0xfffffffc


//--------------------- .text.matmul_kernel       --------------------------
	.section	.text.matmul_kernel,"ax",@progbits
	.align	128
        .global         matmul_kernel
        .type           matmul_kernel,@function
        .size           matmul_kernel,(.L_x_20 - matmul_kernel)
        .other          matmul_kernel,@"STO_CUDA_ENTRY STV_DEFAULT"
matmul_kernel:
.text.matmul_kernel:
[----:B------:R-:W0:Y:S01]  /*0000*/  LDC R1, c[0x0][0x37c] ;  /* 0x0000df00ff017b82 */ /* 0x000e220000000800 */
[----:B------:R-:W1:Y:S01]  /*0010*/  S2R R0, SR_TID.X ;  /* 0x0000000000007919 */ /* 0x000e620000002100 */
[----:B0-----:R-:W-:Y:S01]  /*0020*/  VIADD R1, R1, 0xffffff00 ;  /* 0xffffff0001017836 */ /* 0x001fe20000000000 */
[----:B------:R-:W0:Y:S01]  /*0030*/  LDCU.64 UR26, c[0x0][0x358] ;  /* 0x00006b00ff1a77ac */ /* 0x000e220008000a00 */
[----:B-1----:R-:W-:-:S13]  /*0040*/  ISETP.GE.U32.AND P0, PT, R0, 0x20, PT ;  /* 0x000000200000780c */ /* 0x002fda0003f06070 */
[----:B------:R-:W-:Y:S02]  /*0050*/  VOTEU.ANY UP0, P0 ;  /* 0x0000000000ff7886 */ /* 0x000fe40000000100 */
[----:B------:R-:W-:Y:S05]  /*0060*/  BRA.U UP0, `(.L_x_0) ;  /* 0x0000000100b87547 */ /* 0x000fea000b800000 */
[----:B------:R-:W1:Y:S01]  /*0070*/  S2UR UR6, SR_CgaCtaId ;  /* 0x00000000000679c3 */ /* 0x000e620000008800 */
[----:B------:R-:W-:Y:S01]  /*0080*/  NOP ;  /* 0x0000000000007918 */ /* 0x000fe20000000000 */
[----:B------:R-:W-:Y:S02]  /*0090*/  UMOV UR4, 0x40 ;  /* 0x0000004000047882 */ /* 0x000fe40000000000 */
[----:B-1----:R-:W-:-:S09]  /*00a0*/  ULEA UR4, UR6, UR4, 0x18 ;  /* 0x0000000406047291 */ /* 0x002fd2000f8ec0ff */
[----:B------:R-:W1:Y:S01]  /*00b0*/  LDS.U8 R0, [UR4] ;  /* 0x00000004ff007984 */ /* 0x000e620008000000 */
[----:B------:R-:W-:Y:S02]  /*00c0*/  UMOV UR4, 0x400 ;  /* 0x0000040000047882 */ /* 0x000fe40000000000 */
[----:B------:R-:W-:Y:S01]  /*00d0*/  ULEA UR4, UR6, UR4, 0x18 ;  /* 0x0000000406047291 */ /* 0x000fe2000f8ec0ff */
[----:B-1----:R-:W-:-:S13]  /*00e0*/  ISETP.NE.AND P0, PT, R0, RZ, PT ;  /* 0x000000ff0000720c */ /* 0x002fda0003f05270 */
[----:B------:R-:W-:Y:S05]  /*00f0*/  @P0 BRA `(.L_x_1) ;  /* 0x00000000007c0947 */ /* 0x000fea0003800000 */
[----:B------:R-:W-:-:S13]  /*0100*/  ELECT P0, URZ, PT ;  /* 0x0000000000ff782f */ /* 0x000fda0003800000 */
[----:B------:R-:W-:Y:S05]  /*0110*/  @!P0 BRA `(.L_x_2) ;  /* 0x0000000000848947 */ /* 0x000fea0003800000 */
[----:B------:R-:W-:Y:S01]  /*0120*/  UMOV UR5, 0x4 ;  /* 0x0000000400057882 */ /* 0x000fe20000000000 */
[----:B------:R-:W-:Y:S02]  /*0130*/  IMAD.MOV.U32 R4, RZ, RZ, 0x1 ;  /* 0x00000001ff047424 */ /* 0x000fe400078e00ff */
[----:B------:R-:W-:Y:S02]  /*0140*/  IMAD.MOV.U32 R5, RZ, RZ, 0xf ;  /* 0x0000000fff057424 */ /* 0x000fe400078e00ff */
[----:B------:R-:W-:Y:S04]  /*0150*/  DEPBAR.LE SB1, 0x36 ;  /* 0x00009d800000791a */ /* 0x000fe80000000000 */
[----:B------:R-:W1:Y:S02]  /*0160*/  UTCATOMSWS.FIND_AND_SET.ALIGN UP1, UR5, UR5 ;  /* 0x00000005000575e3 */ /* 0x000e640008020800 */
[----:B-1----:R-:W-:-:S04]  /*0170*/  PLOP3.LUT P0, PT, PT, PT, UP1, 0x80, 0x8 ;  /* 0x000000000008781c */ /* 0x002fc80003f0f018 */
[----:B------:R-:W-:-:S04]  /*0180*/  SEL R0, RZ, 0xffffffff, !P0 ;  /* 0xffffffffff007807 */ /* 0x000fc80004000000 */
[----:B------:R-:W-:Y:S01]  /*0190*/  ISETP.NE.AND P0, PT, R0, RZ, PT ;  /* 0x000000ff0000720c */ /* 0x000fe20003f05270 */
[----:B------:R-:W-:-:S12]  /*01a0*/  IMAD.U32 R0, RZ, RZ, UR5 ;  /* 0x00000005ff007e24 */ /* 0x000fd8000f8e00ff */
[----:B------:R-:W-:Y:S05]  /*01b0*/  @P0 BRA `(.L_x_3) ;  /* 0x0000000000240947 */ /* 0x000fea0003800000 */
.L_x_4:
[----:B------:R-:W-:Y:S05]  /*01c0*/  NANOSLEEP 0x64 ;  /* 0x000000640000795d */ /* 0x000fea0003800000 */
[----:B------:R-:W-:-:S05]  /*01d0*/  UMOV UR5, 0x4 ;  /* 0x0000000400057882 */ /* 0x000fca0000000000 */
[----:B------:R-:W-:Y:S04]  /*01e0*/  DEPBAR.LE SB1, 0x36 ;  /* 0x00009d800000791a */ /* 0x000fe80000000000 */
[----:B------:R-:W1:Y:S02]  /*01f0*/  UTCATOMSWS.FIND_AND_SET.ALIGN UP1, UR5, UR5 ;  /* 0x00000005000575e3 */ /* 0x000e640008020800 */
[----:B-1----:R-:W-:-:S04]  /*0200*/  PLOP3.LUT P0, PT, PT, PT, UP1, 0x80, 0x8 ;  /* 0x000000000008781c */ /* 0x002fc80003f0f018 */
[----:B------:R-:W-:-:S04]  /*0210*/  SEL R0, RZ, 0xffffffff, !P0 ;  /* 0xffffffffff007807 */ /* 0x000fc80004000000 */
[----:B------:R-:W-:Y:S01]  /*0220*/  ISETP.NE.AND P0, PT, R0, RZ, PT ;  /* 0x000000ff0000720c */ /* 0x000fe20003f05270 */
[----:B------:R-:W-:-:S12]  /*0230*/  IMAD.U32 R0, RZ, RZ, UR5 ;  /* 0x00000005ff007e24 */ /* 0x000fd8000f8e00ff */
[----:B------:R-:W-:Y:S05]  /*0240*/  @!P0 BRA `(.L_x_4) ;  /* 0xfffffffc00dc8947 */ /* 0x000fea000383ffff */
.L_x_3:
[C---:B------:R-:W-:Y:S01]  /*0250*/  VIADD R3, R0.reuse, 0x10 ;  /* 0x0000001000037836 */ /* 0x040fe20000000000 */
[----:B------:R-:W-:Y:S01]  /*0260*/  UMOV UR5, 0x50 ;  /* 0x0000005000057882 */ /* 0x000fe20000000000 */
[----:B------:R-:W-:Y:S01]  /*0270*/  SHF.L.U32 R2, R5, R0, RZ ;  /* 0x0000000005027219 */ /* 0x000fe200000006ff */
[----:B------:R-:W-:Y:S01]  /*0280*/  ULEA UR5, UR6, UR5, 0x18 ;  /* 0x0000000506057291 */ /* 0x000fe2000f8ec0ff */
[----:B------:R-:W-:Y:S01]  /*0290*/  IMAD.SHL.U32 R0, R0, 0x20, RZ ;  /* 0x0000002000007824 */ /* 0x000fe200078e00ff */
[----:B------:R-:W-:-:S04]  /*02a0*/  SHF.L.U32 R3, R4, R3, RZ ;  /* 0x0000000304037219 */ /* 0x000fc800000006ff */
[----:B------:R-:W-:-:S05]  /*02b0*/  LOP3.LUT R2, R3, R2, RZ, 0xfc, !PT ;  /* 0x0000000203027212 */ /* 0x000fca00078efcff */
[----:B------:R1:W-:Y:S04]  /*02c0*/  ATOMS.OR RZ, [UR5], R2 ;  /* 0x00000002ffff798c */ /* 0x0003e8000b000005 */
[----:B------:R1:W-:Y:S01]  /*02d0*/  STS [UR4], R0 ;  /* 0x00000000ff007988 */ /* 0x0003e20008000804 */
[----:B------:R-:W-:Y:S05]  /*02e0*/  BRA `(.L_x_2) ;  /* 0x0000000000107947 */ /* 0x000fea0003800000 */
.L_x_1:
[----:B------:R-:W-:Y:S01]  /*02f0*/  IMAD.MOV.U32 R0, RZ, RZ, -0x1 ;  /* 0xffffffffff007424 */ /* 0x000fe200078e00ff */
[----:B------:R-:W-:-:S04]  /*0300*/  MOV R2, 0x330 ;  /* 0x0000033000027802 */ /* 0x000fc80000000f00 */
[----:B------:R1:W-:Y:S03]  /*0310*/  STS [UR4], R0 ;  /* 0x00000000ff007988 */ /* 0x0003e60008000804 */
[----:B01----:R-:W-:Y:S05]  /*0320*/  CALL.REL.NOINC `($__internal_1_$__cuda_sm10x_tcgen05_guardrail_trap_phase_invalid_during_alloc) ;  /* 0x000000d800007944 */ /* 0x003fea0003c00000 */
.L_x_2:
[----:B------:R-:W-:Y:S05]  /*0330*/  WARPSYNC.ALL ;  /* 0x0000000000007948 */ /* 0x000fea0003800000 */
[----:B------:R-:W-:Y:S01]  /*0340*/  NOP ;  /* 0x0000000000007918 */ /* 0x000fe20000000000 */
.L_x_0:
[----:B------:R-:W2:Y:S01]  /*0350*/  LDC.64 R74, c[0x0][0x398] ;  /* 0x0000e600ff4a7b82 */ /* 0x000ea20000000a00 */
[----:B------:R-:W3:Y:S01]  /*0360*/  S2R R5, SR_CTAID.X ;  /* 0x0000000000057919 */ /* 0x000ee20000002500 */
[----:B------:R-:W4:Y:S01]  /*0370*/  LDCU UR30, c[0x0][0x3a0] ;  /* 0x00007400ff1e77ac */ /* 0x000f220008000800 */
[----:B------:R-:W5:Y:S01]  /*0380*/  S2R R163, SR_TID.X ;  /* 0x0000000000a37919 */ /* 0x000f620000002100 */
[----:B------:R-:W-:Y:S01]  /*0390*/  UMOV UR13, 0x400 ;  /* 0x00000400000d7882 */ /* 0x000fe20000000000 */
[----:B------:R-:W1:Y:S03]  /*03a0*/  LDCU.64 UR16, c[0x0][0x3a8] ;  /* 0x00007500ff1077ac */ /* 0x000e660008000a00 */
[----:B------:R-:W0:Y:S01]  /*03b0*/  S2UR UR5, SR_CgaCtaId ;  /* 0x00000000000579c3 */ /* 0x000e220000008800 */
[----:B------:R-:W0:Y:S01]  /*03c0*/  LDCU UR4, c[0x0][0x3a4] ;  /* 0x00007480ff0477ac */ /* 0x000e220008000800 */
[----:B------:R-:W0:Y:S01]  /*03d0*/  LDCU.128 UR20, c[0x0][0x380] ;  /* 0x00007000ff1477ac */ /* 0x000e220008000c00 */
[----:B------:R-:W-:Y:S01]  /*03e0*/  UMOV UR7, 0x1 ;  /* 0x0000000100077882 */ /* 0x000fe20000000000 */
[----:B----4-:R-:W-:Y:S01]  /*03f0*/  UIADD3 UR32, UPT, UPT, UR30, 0x3f, URZ ;  /* 0x0000003f1e207890 */ /* 0x010fe2000fffe0ff */
[----:B-12---:R-:W-:Y:S01]  /*0400*/  VIADD R0, R75, 0x7f ;  /* 0x0000007f4b007836 */ /* 0x006fe20000000000 */
[----:B------:R-:W-:-:S02]  /*0410*/  IABS R124, R75 ;  /* 0x0000004b007c7213 */ /* 0x000fc40000000000 */
[----:B------:R-:W-:Y:S01]  /*0420*/  UISETP.GT.AND UP1, UPT, UR32, 0x3f, UPT ;  /* 0x0000003f2000788c */ /* 0x000fe2000bf24270 */
[----:B------:R-:W-:Y:S01]  /*0430*/  IMAD.U32 R22, RZ, RZ, UR16 ;  /* 0x00000010ff167e24 */ /* 0x000fe2000f8e00ff */
[----:B------:R-:W-:Y:S01]  /*0440*/  SHF.R.S32.HI R3, RZ, 0x1f, R0 ;  /* 0x0000001fff037819 */ /* 0x000fe20000011400 */
[----:B0-----:R-:W-:-:S03]  /*0450*/  ULEA UR13, UR5, UR13, 0x18 ;  /* 0x0000000d050d7291 */ /* 0x001fc6000f8ec0ff */
[----:B------:R-:W-:Y:S02]  /*0460*/  LEA.HI R3, R3, R0, RZ, 0x7 ;  /* 0x0000000003037211 */ /* 0x000fe400078f38ff */
[----:B---3--:R-:W-:Y:S01]  /*0470*/  IABS R8, R5 ;  /* 0x0000000500087213 */ /* 0x008fe20000000000 */
[----:B------:R-:W-:Y:S01]  /*0480*/  UIADD3 UR10, UPT, UPT, UR13, 0x6000, URZ ;  /* 0x000060000d0a7890 */ /* 0x000fe2000fffe0ff */
[----:B------:R-:W-:Y:S02]  /*0490*/  SHF.R.S32.HI R3, RZ, 0x7, R3 ;  /* 0x00000007ff037819 */ /* 0x000fe40000011403 */
[----:B-----5:R-:W-:Y:S02]  /*04a0*/  SHF.R.U32.HI R242, RZ, 0x6, R163 ;  /* 0x00000006fff27819 */ /* 0x020fe400000116a3 */
[----:B------:R-:W-:Y:S01]  /*04b0*/  LEA.HI R158, R163, 0x1e, RZ, 0x1a ;  /* 0x0000001ea39e7811 */ /* 0x000fe200078fd0ff */
[----:B------:R-:W-:Y:S01]  /*04c0*/  IMAD.SHL.U32 R4, R3, 0x4, RZ ;  /* 0x0000000403047824 */ /* 0x000fe200078e00ff */
[----:B------:R-:W-:-:S02]  /*04d0*/  SGXT.U32 R242, R242, 0x1 ;  /* 0x00000001f2f2781a */ /* 0x000fc40000000000 */
[----:B------:R-:W-:Y:S01]  /*04e0*/  LEA.HI R161, R163, 0xe, RZ, 0x1a ;  /* 0x0000000ea3a17811 */ /* 0x000fe200078fd0ff */
[----:B------:R-:W-:Y:S01]  /*04f0*/  IMAD R62, R158, UR16, RZ ;  /* 0x000000109e3e7c24 */ /* 0x000fe2000f8e02ff */
[-C--:B------:R-:W-:Y:S02]  /*0500*/  IABS R7, R4.reuse ;  /* 0x0000000400077213 */ /* 0x080fe40000000000 */
[----:B------:R-:W-:Y:S01]  /*0510*/  IABS R10, R4 ;  /* 0x00000004000a7213 */ /* 0x000fe20000000000 */
[----:B------:R-:W-:Y:S01]  /*0520*/  IMAD R61, R161, UR16, RZ ;  /* 0x00000010a13d7c24 */ /* 0x000fe2000f8e02ff */
[----:B------:R-:W0:Y:S01]  /*0530*/  I2F.RP R0, R7 ;  /* 0x0000000700007306 */ /* 0x000e220000209400 */
[C---:B------:R-:W-:Y:S02]  /*0540*/  LEA.HI R160, R163.reuse, 0x2e, RZ, 0x1a ;  /* 0x0000002ea3a07811 */ /* 0x040fe400078fd0ff */
[C---:B------:R-:W-:Y:S02]  /*0550*/  LEA.HI R159, R163.reuse, 0x3e, RZ, 0x1a ;  /* 0x0000003ea39f7811 */ /* 0x040fe400078fd0ff */
[C---:B------:R-:W-:Y:S01]  /*0560*/  LOP3.LUT R166, R163.reuse, 0x3f, RZ, 0xc0, !PT ;  /* 0x0000003fa3a67812 */ /* 0x040fe200078ec0ff */
[----:B------:R-:W-:Y:S01]  /*0570*/  IMAD R63, R160, UR16, RZ ;  /* 0x00000010a03f7c24 */ /* 0x000fe2000f8e02ff */
[----:B------:R-:W-:Y:S01]  /*0580*/  LOP3.LUT R238, R163, 0x7f, RZ, 0xc0, !PT ;  /* 0x0000007fa3ee7812 */ /* 0x000fe200078ec0ff */
[----:B------:R-:W-:Y:S01]  /*0590*/  IMAD R64, R159, UR16, RZ ;  /* 0x000000109f407c24 */ /* 0x000fe2000f8e02ff */
[----:B0-----:R-:W0:Y:S02]  /*05a0*/  MUFU.RCP R0, R0 ;  /* 0x0000000000007308 */ /* 0x001e240000001000 */
[----:B0-----:R-:W-:-:S02]  /*05b0*/  VIADD R2, R0, 0xffffffe ;  /* 0x0ffffffe00027836 */ /* 0x001fc40000000000 */
[----:B------:R-:W-:-:S04]  /*05c0*/  IMAD.MOV R0, RZ, RZ, -R10 ;  /* 0x000000ffff007224 */ /* 0x000fc800078e0a0a */
[----:B------:R0:W1:Y:S02]  /*05d0*/  F2I.FTZ.U32.TRUNC.NTZ R3, R2 ;  /* 0x0000000200037305 */ /* 0x000064000021f000 */
[----:B0-----:R-:W-:Y:S02]  /*05e0*/  IMAD.MOV.U32 R2, RZ, RZ, RZ ;  /* 0x000000ffff027224 */ /* 0x001fe400078e00ff */
[----:B-1----:R-:W-:-:S04]  /*05f0*/  IMAD.MOV R6, RZ, RZ, -R3 ;  /* 0x000000ffff067224 */ /* 0x002fc800078e0a03 */
[----:B------:R-:W-:Y:S02]  /*0600*/  IMAD R9, R6, R7, RZ ;  /* 0x0000000706097224 */ /* 0x000fe400078e02ff */
[----:B------:R-:W-:Y:S02]  /*0610*/  IMAD.MOV.U32 R6, RZ, RZ, R8 ;  /* 0x000000ffff067224 */ /* 0x000fe400078e0008 */
[----:B------:R-:W-:-:S06]  /*0620*/  IMAD.HI.U32 R3, R3, R9, R2 ;  /* 0x0000000903037227 */ /* 0x000fcc00078e0002 */
[----:B------:R-:W-:-:S04]  /*0630*/  IMAD.HI.U32 R3, R3, R6, RZ ;  /* 0x0000000603037227 */ /* 0x000fc800078e00ff */
[----:B------:R-:W-:Y:S01]  /*0640*/  IMAD R0, R3, R0, R6 ;  /* 0x0000000003007224 */ /* 0x000fe200078e0206 */
[----:B------:R-:W-:Y:S04]  /*0650*/  BAR.SYNC.DEFER_BLOCKING 0x0 ;  /* 0x0000000000007b1d */ /* 0x000fe80000010000 */
[----:B------:R-:W-:-:S13]  /*0660*/  ISETP.GT.U32.AND P1, PT, R7, R0, PT ;  /* 0x000000000700720c */ /* 0x000fda0003f24070 */
[----:B------:R-:W-:Y:S02]  /*0670*/  @!P1 IMAD.IADD R0, R0, 0x1, -R7 ;  /* 0x0000000100009824 */ /* 0x000fe400078e0a07 */
[----:B------:R-:W-:Y:S01]  /*0680*/  @!P1 VIADD R3, R3, 0x1 ;  /* 0x0000000103039836 */ /* 0x000fe20000000000 */
[----:B------:R-:W-:Y:S02]  /*0690*/  ISETP.NE.AND P1, PT, R4, RZ, PT ;  /* 0x000000ff0400720c */ /* 0x000fe40003f25270 */
[----:B------:R-:W-:Y:S02]  /*06a0*/  ISETP.GE.U32.AND P0, PT, R0, R7, PT ;  /* 0x000000070000720c */ /* 0x000fe40003f06070 */
[----:B------:R-:W-:-:S04]  /*06b0*/  LOP3.LUT R0, R5, R4, RZ, 0x3c, !PT ;  /* 0x0000000405007212 */ /* 0x000fc800078e3cff */
[----:B------:R-:W-:Y:S01]  /*06c0*/  ISETP.GE.AND P2, PT, R0, RZ, PT ;  /* 0x000000ff0000720c */ /* 0x000fe20003f46270 */
[----:B------:R-:W-:-:S06]  /*06d0*/  VIADD R0, R74, 0x3f ;  /* 0x0000003f4a007836 */ /* 0x000fcc0000000000 */
[----:B------:R-:W-:-:S04]  /*06e0*/  @P0 VIADD R3, R3, 0x1 ;  /* 0x0000000103030836 */ /* 0x000fc80000000000 */
[----:B------:R-:W-:Y:S01]  /*06f0*/  IMAD.MOV.U32 R2, RZ, RZ, R3 ;  /* 0x000000ffff027224 */ /* 0x000fe200078e0003 */
[----:B------:R-:W-:-:S03]  /*0700*/  SHF.R.S32.HI R3, RZ, 0x1f, R0 ;  /* 0x0000001fff037819 */ /* 0x000fc60000011400 */
[----:B------:R-:W-:Y:S01]  /*0710*/  @!P2 IMAD.MOV R2, RZ, RZ, -R2 ;  /* 0x000000ffff02a224 */ /* 0x000fe200078e0a02 */
[----:B------:R-:W-:Y:S02]  /*0720*/  @!P1 LOP3.LUT R2, RZ, R4, RZ, 0x33, !PT ;  /* 0x00000004ff029212 */ /* 0x000fe400078e33ff */
[----:B------:R-:W-:-:S03]  /*0730*/  LEA.HI R3, R3, R0, RZ, 0x6 ;  /* 0x0000000003037211 */ /* 0x000fc600078f30ff */
[----:B------:R-:W-:Y:S02]  /*0740*/  IMAD.SHL.U32 R9, R2, 0x4, RZ ;  /* 0x0000000402097824 */ /* 0x000fe400078e00ff */
[----:B------:R-:W-:-:S03]  /*0750*/  IMAD.MOV R2, RZ, RZ, -R2 ;  /* 0x000000ffff027224 */ /* 0x000fc600078e0a02 */
[----:B------:R-:W-:Y:S01]  /*0760*/  LEA.HI.SX32 R3, R3, -R9, 0x1a ;  /* 0x8000000903037211 */ /* 0x000fe200078fd2ff */
[----:B------:R-:W-:Y:S02]  /*0770*/  IMAD R10, R4, R2, R5 ;  /* 0x00000002040a7224 */ /* 0x000fe400078e0205 */
[----:B------:R-:W-:Y:S01]  /*0780*/  IMAD.MOV.U32 R2, RZ, RZ, RZ ;  /* 0x000000ffff027224 */ /* 0x000fe200078e00ff */
[----:B------:R-:W-:Y:S02]  /*0790*/  VIMNMX R11, PT, PT, R3, 0x4, PT ;  /* 0x00000004030b7848 */ /* 0x000fe40003fe0100 */
[----:B------:R-:W-:Y:S02]  /*07a0*/  IABS R4, R10 ;  /* 0x0000000a00047213 */ /* 0x000fe40000000000 */
[----:B------:R-:W-:-:S04]  /*07b0*/  IABS R8, R11 ;  /* 0x0000000b00087213 */ /* 0x000fc80000000000 */
[----:B------:R-:W0:Y:S08]  /*07c0*/  I2F.RP R0, R8 ;  /* 0x0000000800007306 */ /* 0x000e300000209400 */
[----:B0-----:R-:W0:Y:S02]  /*07d0*/  MUFU.RCP R0, R0 ;  /* 0x0000000000007308 */ /* 0x001e240000001000 */
[----:B0-----:R-:W-:Y:S01]  /*07e0*/  VIADD R3, R0, 0xffffffe ;  /* 0x0ffffffe00037836 */ /* 0x001fe20000000000 */
[----:B------:R-:W-:-:S05]  /*07f0*/  IABS R0, R11 ;  /* 0x0000000b00007213 */ /* 0x000fca0000000000 */
[----:B------:R-:W0:Y:S02]  /*0800*/  F2I.FTZ.U32.TRUNC.NTZ R3, R3 ;  /* 0x0000000300037305 */ /* 0x000e24000021f000 */
[----:B0-----:R-:W-:-:S04]  /*0810*/  IMAD.MOV R7, RZ, RZ, -R3 ;  /* 0x000000ffff077224 */ /* 0x001fc800078e0a03 */
[----:B------:R-:W-:Y:S02]  /*0820*/  IMAD R5, R7, R8, RZ ;  /* 0x0000000807057224 */ /* 0x000fe400078e02ff */
[----:B------:R-:W0:Y:S02]  /*0830*/  I2F.RP R7, R124 ;  /* 0x0000007c00077306 */ /* 0x000e240000209400 */
[----:B------:R-:W-:Y:S01]  /*0840*/  IMAD.HI.U32 R2, R3, R5, R2 ;  /* 0x0000000503027227 */ /* 0x000fe200078e0002 */
[----:B------:R-:W-:-:S03]  /*0850*/  IABS R5, R74 ;  /* 0x0000004a00057213 */ /* 0x000fc60000000000 */
[----:B------:R-:W-:Y:S02]  /*0860*/  IMAD.MOV.U32 R3, RZ, RZ, R4 ;  /* 0x000000ffff037224 */ /* 0x000fe400078e0004 */
[----:B------:R-:W-:Y:S02]  /*0870*/  IMAD.MOV R4, RZ, RZ, -R0 ;  /* 0x000000ffff047224 */ /* 0x000fe400078e0a00 */
[----:B------:R-:W-:-:S04]  /*0880*/  IMAD.HI.U32 R2, R2, R3, RZ ;  /* 0x0000000302027227 */ /* 0x000fc800078e00ff */
[----:B------:R-:W-:Y:S01]  /*0890*/  IMAD R3, R2, R4, R3 ;  /* 0x0000000402037224 */ /* 0x000fe200078e0203 */
[----:B0-----:R-:W0:Y:S01]  /*08a0*/  MUFU.RCP R7, R7 ;  /* 0x0000000700077308 */ /* 0x001e220000001000 */
[----:B------:R-:W-:-:S03]  /*08b0*/  IMAD.MOV.U32 R0, RZ, RZ, R5 ;  /* 0x000000ffff007224 */ /* 0x000fc600078e0005 */
[----:B------:R-:W-:-:S04]  /*08c0*/  ISETP.GT.U32.AND P1, PT, R8, R3, PT ;  /* 0x000000030800720c */ /* 0x000fc80003f24070 */
[----:B------:R-:W1:Y:S09]  /*08d0*/  I2F.RP R6, R0 ;  /* 0x0000000000067306 */ /* 0x000e720000209400 */
[----:B------:R-:W-:Y:S02]  /*08e0*/  @!P1 IMAD.IADD R3, R3, 0x1, -R8 ;  /* 0x0000000103039824 */ /* 0x000fe400078e0a08 */
[----:B0-----:R-:W-:Y:S01]  /*08f0*/  VIADD R4, R7, 0xffffffe ;  /* 0x0ffffffe07047836 */ /* 0x001fe20000000000 */
[----:B------:R-:W-:Y:S01]  /*0900*/  SHF.R.U32.HI R7, RZ, 0x6, R163 ;  /* 0x00000006ff077819 */ /* 0x000fe200000116a3 */
[----:B------:R-:W-:Y:S01]  /*0910*/  @!P1 VIADD R2, R2, 0x1 ;  /* 0x0000000102029836 */ /* 0x000fe20000000000 */
[----:B------:R-:W-:Y:S01]  /*0920*/  ISETP.GE.U32.AND P0, PT, R3, R8, PT ;  /* 0x000000080300720c */ /* 0x000fe20003f06070 */
[----:B-1----:R-:W0:Y:S01]  /*0930*/  MUFU.RCP R6, R6 ;  /* 0x0000000600067308 */ /* 0x002e220000001000 */
[----:B------:R-:W-:Y:S01]  /*0940*/  LOP3.LUT R3, R10, R11, RZ, 0x3c, !PT ;  /* 0x0000000b0a037212 */ /* 0x000fe200078e3cff */
[----:B------:R-:W1:Y:S01]  /*0950*/  LDS R8, [UR13] ;  /* 0x0000000dff087984 */ /* 0x000e620008000800 */
[----:B------:R-:W-:Y:S02]  /*0960*/  BAR.SYNC.DEFER_BLOCKING 0x0 ;  /* 0x0000000000007b1d */ /* 0x000fe40000010000 */
[----:B------:R-:W-:-:S02]  /*0970*/  ISETP.GE.AND P2, PT, R3, RZ, PT ;  /* 0x000000ff0300720c */ /* 0x000fc40003f46270 */
[----:B------:R-:W-:Y:S02]  /*0980*/  ISETP.NE.AND P1, PT, R11, RZ, PT ;  /* 0x000000ff0b00720c */ /* 0x000fe40003f25270 */
[----:B------:R-:W-:Y:S01]  /*0990*/  SHF.R.U32.HI R3, RZ, 0x5, R163 ;  /* 0x00000005ff037819 */ /* 0x000fe200000116a3 */
[----:B------:R2:W3:Y:S02]  /*09a0*/  F2I.FTZ.U32.TRUNC.NTZ R5, R4 ;  /* 0x0000000400057305 */ /* 0x0004e4000021f000 */
[----:B------:R-:W-:Y:S01]  /*09b0*/  @P0 VIADD R2, R2, 0x1 ;  /* 0x0000000102020836 */ /* 0x000fe20000000000 */
[----:B------:R-:W-:Y:S02]  /*09c0*/  PLOP3.LUT P0, PT, PT, PT, UP1, 0x80, 0x8 ;  /* 0x000000000008781c */ /* 0x000fe40003f0f018 */
[----:B------:R-:W-:Y:S01]  /*09d0*/  R2UR UR8, R3 ;  /* 0x00000000030872ca */ /* 0x000fe200000e0000 */
[----:B0-----:R-:W-:Y:S02]  /*09e0*/  VIADD R6, R6, 0xffffffe ;  /* 0x0ffffffe06067836 */ /* 0x001fe40000000000 */
[----:B------:R-:W-:-:S02]  /*09f0*/  @!P2 IMAD.MOV R2, RZ, RZ, -R2 ;  /* 0x000000ffff02a224 */ /* 0x000fc400078e0a02 */
[----:B------:R-:W0:Y:S01]  /*0a00*/  F2I.FTZ.U32.TRUNC.NTZ R3, R6 ;  /* 0x0000000600037305 */ /* 0x000e22000021f000 */
[----:B------:R-:W-:Y:S01]  /*0a10*/  @!P1 LOP3.LUT R2, RZ, R11, RZ, 0x33, !PT ;  /* 0x0000000bff029212 */ /* 0x000fe200078e33ff */
[----:B--2---:R-:W-:Y:S02]  /*0a20*/  IMAD.MOV.U32 R4, RZ, RZ, RZ ;  /* 0x000000ffff047224 */ /* 0x004fe400078e00ff */
[--C-:B---3--:R-:W-:Y:S02]  /*0a30*/  IMAD.MOV R125, RZ, RZ, -R5.reuse ;  /* 0x000000ffff7d7224 */ /* 0x108fe400078e0a05 */
[----:B------:R-:W-:Y:S02]  /*0a40*/  IMAD.SHL.U32 R129, R2, 0x80, RZ ;  /* 0x0000008002817824 */ /* 0x000fe400078e00ff */
[----:B------:R-:W-:Y:S02]  /*0a50*/  IMAD R125, R125, R124, RZ ;  /* 0x0000007c7d7d7224 */ /* 0x000fe400078e02ff */
[C---:B------:R-:W-:Y:S01]  /*0a60*/  IMAD.IADD R215, R129.reuse, 0x1, R158 ;  /* 0x0000000181d77824 */ /* 0x040fe200078e029e */
[----:B------:R-:W-:Y:S01]  /*0a70*/  LOP3.LUT R237, R129, R242, RZ, 0xfc, !PT ;  /* 0x000000f281ed7212 */ /* 0x000fe200078efcff */
[----:B------:R-:W-:Y:S01]  /*0a80*/  IMAD.HI.U32 R125, R5, R125, R4 ;  /* 0x0000007d057d7227 */ /* 0x000fe200078e0004 */
[----:B------:R-:W-:-:S02]  /*0a90*/  SGXT.U32 R4, R7, 0x1 ;  /* 0x000000010704781a */ /* 0x000fc40000000000 */
[----:B------:R-:W-:Y:S01]  /*0aa0*/  IABS R123, R237 ;  /* 0x000000ed007b7213 */ /* 0x000fe20000000000 */
[--C-:B0-----:R-:W-:Y:S01]  /*0ab0*/  IMAD.MOV R7, RZ, RZ, -R3.reuse ;  /* 0x000000ffff077224 */ /* 0x101fe200078e0a03 */
[----:B------:R-:W-:Y:S01]  /*0ac0*/  ISETP.LT.AND P0, PT, R4, UR30, P0 ;  /* 0x0000001e04007c0c */ /* 0x000fe20008701270 */
[----:B------:R-:W-:Y:S01]  /*0ad0*/  IMAD.MOV R4, RZ, RZ, -R2 ;  /* 0x000000ffff047224 */ /* 0x000fe200078e0a02 */
[--C-:B------:R-:W-:Y:S01]  /*0ae0*/  LOP3.LUT R229, R129, 0x2, R242.reuse, 0xfe, !PT ;  /* 0x0000000281e57812 */ /* 0x100fe200078efef2 */
[----:B------:R-:W-:Y:S01]  /*0af0*/  IMAD.HI.U32 R2, R125, R123, RZ ;  /* 0x0000007b7d027227 */ /* 0x000fe200078e00ff */
[----:B------:R-:W-:Y:S02]  /*0b00*/  LOP3.LUT R224, R129, 0xc, R242, 0xfe, !PT ;  /* 0x0000000c81e07812 */ /* 0x000fe400078efef2 */
[----:B------:R-:W-:Y:S01]  /*0b10*/  IABS R122, R229 ;  /* 0x000000e5007a7213 */ /* 0x000fe20000000000 */
[----:B------:R-:W-:Y:S01]  /*0b20*/  IMAD.MOV R6, RZ, RZ, -R2 ;  /* 0x000000ffff067224 */ /* 0x000fe200078e0a02 */
[----:B------:R-:W-:Y:S01]  /*0b30*/  IABS R117, R224 ;  /* 0x000000e000757213 */ /* 0x000fe20000000000 */
[----:B------:R-:W-:Y:S01]  /*0b40*/  IMAD R7, R7, R0, RZ ;  /* 0x0000000007077224 */ /* 0x000fe200078e02ff */
[C-C-:B------:R-:W-:Y:S01]  /*0b50*/  LOP3.LUT R228, R129.reuse, 0x4, R242.reuse, 0xfe, !PT ;  /* 0x0000000481e47812 */ /* 0x140fe200078efef2 */
[----:B------:R-:W-:Y:S01]  /*0b60*/  IMAD.MOV.U32 R2, RZ, RZ, RZ ;  /* 0x000000ffff027224 */ /* 0x000fe200078e00ff */
[--C-:B------:R-:W-:Y:S01]  /*0b70*/  LOP3.LUT R227, R129, 0x6, R242.reuse, 0xfe, !PT ;  /* 0x0000000681e37812 */ /* 0x100fe200078efef2 */
[----:B------:R-:W-:Y:S01]  /*0b80*/  IMAD.HI.U32 R5, R125, R122, RZ ;  /* 0x0000007a7d057227 */ /* 0x000fe200078e00ff */
[----:B------:R-:W-:Y:S01]  /*0b90*/  LOP3.LUT R220, R129, 0x14, R242, 0xfe, !PT ;  /* 0x0000001481dc7812 */ /* 0x000fe200078efef2 */
[----:B------:R-:W-:Y:S01]  /*0ba0*/  STL [R1+0x8c], R229 ;  /* 0x00008ce501007387 */ /* 0x000fe20000100800 */
[----:B------:R-:W-:Y:S01]  /*0bb0*/  IABS R121, R228 ;  /* 0x000000e400797213 */ /* 0x000fe20000000000 */
[----:B------:R-:W-:Y:S01]  /*0bc0*/  IMAD.HI.U32 R2, R3, R7, R2 ;  /* 0x0000000703027227 */ /* 0x000fe200078e0002 */
[--C-:B------:R-:W-:Y:S01]  /*0bd0*/  LOP3.LUT R226, R129, 0x8, R242.reuse, 0xfe, !PT ;  /* 0x0000000881e27812 */ /* 0x100fe200078efef2 */
[----:B------:R-:W-:Y:S01]  /*0be0*/  STL [R1+0x88], R228 ;  /* 0x000088e401007387 */ /* 0x000fe20000100800 */
[----:B------:R-:W-:Y:S01]  /*0bf0*/  IABS R120, R227 ;  /* 0x000000e300787213 */ /* 0x000fe20000000000 */
[----:B------:R-:W-:Y:S01]  /*0c00*/  IMAD.HI.U32 R7, R125, R117, RZ ;  /* 0x000000757d077227 */ /* 0x000fe200078e00ff */
[----:B------:R-:W-:Y:S01]  /*0c10*/  IABS R113, R220 ;  /* 0x000000dc00717213 */ /* 0x000fe20000000000 */
[----:B------:R-:W-:Y:S01]  /*0c20*/  STL [R1+0x84], R227 ;  /* 0x000084e301007387 */ /* 0x000fe20000100800 */
[----:B------:R-:W-:Y:S01]  /*0c30*/  LOP3.LUT R225, R129, 0xa, R242, 0xfe, !PT ;  /* 0x0000000a81e17812 */ /* 0x000fe200078efef2 */
[----:B------:R-:W-:Y:S01]  /*0c40*/  IMAD R4, R11, R4, R10 ;  /* 0x000000040b047224 */ /* 0x000fe200078e020a */
[----:B------:R-:W-:Y:S01]  /*0c50*/  IABS R119, R226 ;  /* 0x000000e200777213 */ /* 0x000fe20000000000 */
[----:B------:R-:W-:Y:S01]  /*0c60*/  IMAD.MOV R5, RZ, RZ, -R5 ;  /* 0x000000ffff057224 */ /* 0x000fe200078e0a05 */
[----:B------:R-:W-:Y:S01]  /*0c70*/  LOP3.LUT R222, R129, 0x10, R242, 0xfe, !PT ;  /* 0x0000001081de7812 */ /* 0x000fe200078efef2 */
[----:B------:R-:W-:Y:S01]  /*0c80*/  IMAD.MOV R7, RZ, RZ, -R7 ;  /* 0x000000ffff077224 */ /* 0x000fe200078e0a07 */
[----:B-1----:R-:W-:Y:S01]  /*0c90*/  R2UR UR12, R8 ;  /* 0x00000000080c72ca */ /* 0x002fe200000e0000 */
[----:B------:R-:W-:Y:S01]  /*0ca0*/  IMAD.IADD R3, R9, 0x1, R4 ;  /* 0x0000000109037824 */ /* 0x000fe200078e0204 */
[----:B------:R-:W-:Y:S01]  /*0cb0*/  IABS R118, R225 ;  /* 0x000000e100767213 */ /* 0x000fe20000000000 */
[C---:B------:R-:W-:Y:S01]  /*0cc0*/  IMAD R122, R124.reuse, R5, R122 ;  /* 0x000000057c7a7224 */ /* 0x040fe200078e027a */
[----:B------:R-:W-:Y:S01]  /*0cd0*/  IABS R115, R222 ;  /* 0x000000de00737213 */ /* 0x000fe20000000000 */
[----:B------:R-:W-:Y:S01]  /*0ce0*/  IMAD.HI.U32 R4, R125, R121, RZ ;  /* 0x000000797d047227 */ /* 0x000fe200078e00ff */
[----:B------:R-:W-:Y:S01]  /*0cf0*/  IABS R108, R215 ;  /* 0x000000d7006c7213 */ /* 0x000fe20000000000 */
[----:B------:R-:W-:Y:S01]  /*0d00*/  STL [R1+0x80], R226 ;  /* 0x000080e201007387 */ /* 0x000fe20000100800 */
[--C-:B------:R-:W-:Y:S01]  /*0d10*/  LOP3.LUT R218, R129, 0x18, R242.reuse, 0xfe, !PT ;  /* 0x0000001881da7812 */ /* 0x100fe200078efef2 */
[----:B------:R-:W-:Y:S01]  /*0d20*/  IMAD.HI.U32 R5, R125, R120, RZ ;  /* 0x000000787d057227 */ /* 0x000fe200078e00ff */
[C-C-:B------:R-:W-:Y:S01]  /*0d30*/  LOP3.LUT R217, R129.reuse, 0x1a, R242.reuse, 0xfe, !PT ;  /* 0x0000001a81d97812 */ /* 0x140fe200078efef2 */
[----:B------:R-:W-:Y:S01]  /*0d40*/  STL [R1+0x7c], R225 ;  /* 0x00007ce101007387 */ /* 0x000fe20000100800 */
[----:B------:R-:W-:Y:S01]  /*0d50*/  LOP3.LUT R209, R129, 0x2a, R242, 0xfe, !PT ;  /* 0x0000002a81d17812 */ /* 0x000fe200078efef2 */
[----:B------:R-:W-:Y:S01]  /*0d60*/  IMAD R117, R124, R7, R117 ;  /* 0x000000077c757224 */ /* 0x000fe200078e0275 */
[----:B------:R-:W-:Y:S01]  /*0d70*/  IABS R111, R218 ;  /* 0x000000da006f7213 */ /* 0x000fe20000000000 */
[----:B------:R-:W-:Y:S01]  /*0d80*/  IMAD.HI.U32 R7, R125, R113, RZ ;  /* 0x000000717d077227 */ /* 0x000fe200078e00ff */
[----:B------:R-:W-:Y:S01]  /*0d90*/  IABS R110, R217 ;  /* 0x000000d9006e7213 */ /* 0x000fe20000000000 */
[----:B------:R-:W-:Y:S01]  /*0da0*/  STL [R1+0x78], R224 ;  /* 0x000078e001007387 */ /* 0x000fe20000100800 */
[----:B------:R-:W-:Y:S01]  /*0db0*/  IABS R102, R209 ;  /* 0x000000d100667213 */ /* 0x000fe20000000000 */
[----:B------:R-:W-:Y:S01]  /*0dc0*/  IMAD.MOV R8, RZ, RZ, -R4 ;  /* 0x000000ffff087224 */ /* 0x000fe200078e0a04 */
[C-C-:B------:R-:W-:Y:S01]  /*0dd0*/  LOP3.LUT R221, R129.reuse, 0x12, R242.reuse, 0xfe, !PT ;  /* 0x0000001281dd7812 */ /* 0x140fe200078efef2 */
[C---:B------:R-:W-:Y:S01]  /*0de0*/  IMAD.IADD R223, R129.reuse, 0x1, R161 ;  /* 0x0000000181df7824 */ /* 0x040fe200078e02a1 */
[--C-:B------:R-:W-:Y:S01]  /*0df0*/  LOP3.LUT R213, R129, 0x22, R242.reuse, 0xfe, !PT ;  /* 0x0000002281d57812 */ /* 0x100fe200078efef2 */
[----:B------:R-:W-:Y:S01]  /*0e00*/  IMAD.HI.U32 R4, R125, R119, RZ ;  /* 0x000000777d047227 */ /* 0x000fe200078e00ff */
[----:B------:R-:W-:-:S02]  /*0e10*/  LOP3.LUT R212, R129, 0x24, R242, 0xfe, !PT ;  /* 0x0000002481d47812 */ /* 0x000fc400078efef2 */
[----:B------:R-:W-:Y:S01]  /*0e20*/  IABS R116, R223 ;  /* 0x000000df00747213 */ /* 0x000fe20000000000 */
[----:B------:R-:W-:Y:S01]  /*0e30*/  IMAD.MOV R5, RZ, RZ, -R5 ;  /* 0x000000ffff057224 */ /* 0x000fe200078e0a05 */
[C-C-:B------:R-:W-:Y:S01]  /*0e40*/  LOP3.LUT R205, R129.reuse, 0x32, R242.reuse, 0xfe, !PT ;  /* 0x0000003281cd7812 */ /* 0x140fe200078efef2 */
[----:B------:R-:W-:Y:S01]  /*0e50*/  IMAD.MOV R7, RZ, RZ, -R7 ;  /* 0x000000ffff077224 */ /* 0x000fe200078e0a07 */
[----:B------:R-:W-:Y:S01]  /*0e60*/  IABS R114, R221 ;  /* 0x000000dd00727213 */ /* 0x000fe20000000000 */
[C---:B------:R-:W-:Y:S01]  /*0e70*/  IMAD R123, R124.reuse, R6, R123 ;  /* 0x000000067c7b7224 */ /* 0x040fe200078e027b */
[----:B------:R-:W-:Y:S01]  /*0e80*/  LOP3.LUT R216, R129, 0x1c, R242, 0xfe, !PT ;  /* 0x0000001c81d87812 */ /* 0x000fe200078efef2 */
[----:B------:R-:W-:Y:S01]  /*0e90*/  IMAD.HI.U32 R6, R125, R118, RZ ;  /* 0x000000767d067227 */ /* 0x000fe200078e00ff */
[----:B------:R-:W-:Y:S01]  /*0ea0*/  IABS R106, R213 ;  /* 0x000000d5006a7213 */ /* 0x000fe20000000000 */
[----:B------:R-:W-:Y:S01]  /*0eb0*/  STL [R1+0x74], R223 ;  /* 0x000074df01007387 */ /* 0x000fe20000100800 */
[----:B------:R-:W-:Y:S01]  /*0ec0*/  IABS R105, R212 ;  /* 0x000000d400697213 */ /* 0x000fe20000000000 */
[----:B------:R-:W-:Y:S01]  /*0ed0*/  IMAD.MOV R4, RZ, RZ, -R4 ;  /* 0x000000ffff047224 */ /* 0x000fe200078e0a04 */
[----:B------:R-:W-:Y:S01]  /*0ee0*/  LOP3.LUT R210, R129, 0x28, R242, 0xfe, !PT ;  /* 0x0000002881d27812 */ /* 0x000fe200078efef2 */
[C---:B------:R-:W-:Y:S01]  /*0ef0*/  IMAD R120, R124.reuse, R5, R120 ;  /* 0x000000057c787224 */ /* 0x040fe200078e0278 */
[----:B------:R-:W-:Y:S01]  /*0f00*/  IABS R98, R205 ;  /* 0x000000cd00627213 */ /* 0x000fe20000000000 */
[----:B------:R-:W-:Y:S01]  /*0f10*/  IMAD.HI.U32 R5, R125, R115, RZ ;  /* 0x000000737d057227 */ /* 0x000fe200078e00ff */
[----:B------:R-:W-:Y:S01]  /*0f20*/  IABS R109, R216 ;  /* 0x000000d8006d7213 */ /* 0x000fe20000000000 */
[----:B------:R-:W-:Y:S01]  /*0f30*/  STL [R1+0x70], R222 ;  /* 0x000070de01007387 */ /* 0x000fe20000100800 */
[----:B------:R-:W-:Y:S01]  /*0f40*/  IABS R103, R210 ;  /* 0x000000d200677213 */ /* 0x000fe20000000000 */
[C---:B------:R-:W-:Y:S01]  /*0f50*/  IMAD R113, R124.reuse, R7, R113 ;  /* 0x000000077c717224 */ /* 0x040fe200078e0271 */
[--C-:B------:R-:W-:Y:S01]  /*0f60*/  LOP3.LUT R200, R129, 0x3c, R242.reuse, 0xfe, !PT ;  /* 0x0000003c81c87812 */ /* 0x100fe200078efef2 */
[----:B------:R-:W-:Y:S01]  /*0f70*/  IMAD.HI.U32 R7, R125, R108, RZ ;  /* 0x0000006c7d077227 */ /* 0x000fe200078e00ff */
[C-C-:B------:R-:W-:Y:S01]  /*0f80*/  LOP3.LUT R219, R129.reuse, 0x16, R242.reuse, 0xfe, !PT ;  /* 0x0000001681db7812 */ /* 0x140fe200078efef2 */
[----:B------:R-:W-:Y:S01]  /*0f90*/  STL [R1+0x6c], R221 ;  /* 0x00006cdd01007387 */ /* 0x000fe20000100800 */
[C---:B------:R-:W-:Y:S01]  /*0fa0*/  LOP3.LUT R211, R129.reuse, 0x26, R242, 0xfe, !PT ;  /* 0x0000002681d37812 */ /* 0x040fe200078efef2 */
[----:B------:R-:W-:Y:S01]  /*0fb0*/  IMAD.MOV R9, RZ, RZ, -R6 ;  /* 0x000000ffff097224 */ /* 0x000fe200078e0a06 */
[--C-:B------:R-:W-:Y:S01]  /*0fc0*/  LOP3.LUT R208, R129, 0x2c, R242.reuse, 0xfe, !PT ;  /* 0x0000002c81d07812 */ /* 0x100fe200078efef2 */
[C---:B------:R-:W-:Y:S01]  /*0fd0*/  IMAD R119, R124.reuse, R4, R119 ;  /* 0x000000047c777224 */ /* 0x040fe200078e0277 */
[----:B------:R-:W-:Y:S01]  /*0fe0*/  IABS R93, R200 ;  /* 0x000000c8005d7213 */ /* 0x000fe20000000000 */
[----:B------:R-:W-:Y:S01]  /*0ff0*/  IMAD.HI.U32 R4, R125, R116, RZ ;  /* 0x000000747d047227 */ /* 0x000fe200078e00ff */
[----:B------:R-:W-:Y:S01]  /*1000*/  IABS R112, R219 ;  /* 0x000000db00707213 */ /* 0x000fe20000000000 */
[----:B------:R-:W-:Y:S01]  /*1010*/  STL [R1+0x68], R220 ;  /* 0x000068dc01007387 */ /* 0x000fe20000100800 */
[C-C-:B------:R-:W-:Y:S01]  /*1020*/  LOP3.LUT R214, R129.reuse, 0x20, R242.reuse, 0xfe, !PT ;  /* 0x0000002081d67812 */ /* 0x140fe200078efef2 */
[----:B------:R-:W-:Y:S01]  /*1030*/  IMAD.MOV R5, RZ, RZ, -R5 ;  /* 0x000000ffff057224 */ /* 0x000fe200078e0a05 */
[----:B------:R-:W-:Y:S01]  /*1040*/  IABS R104, R211 ;  /* 0x000000d300687213 */ /* 0x000fe20000000000 */
[----:B------:R-:W-:Y:S01]  /*1050*/  IMAD.MOV R7, RZ, RZ, -R7 ;  /* 0x000000ffff077224 */ /* 0x000fe200078e0a07 */
[C---:B------:R-:W-:Y:S01]  /*1060*/  LOP3.LUT R206, R129.reuse, 0x30, R242, 0xfe, !PT ;  /* 0x0000003081ce7812 */ /* 0x040fe200078efef2 */
[C---:B------:R-:W-:Y:S01]  /*1070*/  IMAD R118, R124.reuse, R9, R118 ;  /* 0x000000097c767224 */ /* 0x040fe200078e0276 */
[----:B------:R-:W-:Y:S01]  /*1080*/  IABS R101, R208 ;  /* 0x000000d000657213 */ /* 0x000fe20000000000 */
[----:B------:R-:W-:Y:S01]  /*1090*/  IMAD.MOV R9, RZ, RZ, -R4 ;  /* 0x000000ffff097224 */ /* 0x000fe200078e0a04 */
[--C-:B------:R-:W-:Y:S01]  /*10a0*/  LOP3.LUT R202, R129, 0x38, R242.reuse, 0xfe, !PT ;  /* 0x0000003881ca7812 */ /* 0x100fe200078efef2 */
[C---:B------:R-:W-:Y:S01]  /*10b0*/  IMAD R115, R124.reuse, R5, R115 ;  /* 0x000000057c737224 */ /* 0x040fe200078e0273 */
[----:B------:R-:W-:Y:S01]  /*10c0*/  LOP3.LUT R195, R237, 0x46, RZ, 0xfc, !PT ;  /* 0x00000046edc37812 */ /* 0x000fe200078efcff */
[C---:B------:R-:W-:Y:S01]  /*10d0*/  IMAD.HI.U32 R4, R125.reuse, R111, RZ ;  /* 0x0000006f7d047227 */ /* 0x040fe200078e00ff */
[----:B------:R-:W-:Y:S01]  /*10e0*/  IABS R107, R214 ;  /* 0x000000d6006b7213 */ /* 0x000fe20000000000 */
[----:B------:R-:W-:Y:S01]  /*10f0*/  STL [R1+0x64], R219 ;  /* 0x000064db01007387 */ /* 0x000fe20000100800 */
[----:B------:R-:W-:Y:S01]  /*1100*/  IABS R99, R206 ;  /* 0x000000ce00637213 */ /* 0x000fe20000000000 */
[----:B------:R-:W-:Y:S01]  /*1110*/  IMAD.HI.U32 R5, R125, R110, RZ ;  /* 0x0000006e7d057227 */ /* 0x000fe200078e00ff */
[----:B------:R-:W-:Y:S01]  /*1120*/  IABS R95, R202 ;  /* 0x000000ca005f7213 */ /* 0x000fe20000000000 */
[----:B------:R-:W-:Y:S01]  /*1130*/  STL [R1+0x60], R218 ;  /* 0x000060da01007387 */ /* 0x000fe20000100800 */
[----:B------:R-:W-:Y:S01]  /*1140*/  LOP3.LUT R203, R129, 0x36, R242, 0xfe, !PT ;  /* 0x0000003681cb7812 */ /* 0x000fe200078efef2 */
[C---:B------:R-:W-:Y:S01]  /*1150*/  IMAD R108, R124.reuse, R7, R108 ;  /* 0x000000077c6c7224 */ /* 0x040fe200078e026c */
[----:B------:R-:W-:Y:S01]  /*1160*/  IABS R89, R195 ;  /* 0x000000c300597213 */ /* 0x000fe20000000000 */
[----:B------:R-:W-:Y:S01]  /*1170*/  IMAD.HI.U32 R7, R125, R102, RZ ;  /* 0x000000667d077227 */ /* 0x000fe200078e00ff */
[C-C-:B------:R-:W-:Y:S01]  /*1180*/  LOP3.LUT R204, R129.reuse, 0x34, R242.reuse, 0xfe, !PT ;  /* 0x0000003481cc7812 */ /* 0x140fe200078efef2 */
[----:B------:R-:W-:Y:S01]  /*1190*/  STL [R1+0x5c], R217 ;  /* 0x00005cd901007387 */ /* 0x000fe20000100800 */
[----:B------:R-:W-:Y:S01]  /*11a0*/  LOP3.LUT R201, R129, 0x3a, R242, 0xfe, !PT ;  /* 0x0000003a81c97812 */ /* 0x000fe200078efef2 */
[----:B------:R-:W-:Y:S01]  /*11b0*/  IMAD.MOV R4, RZ, RZ, -R4 ;  /* 0x000000ffff047224 */ /* 0x000fe200078e0a04 */
[----:B------:R-:W-:Y:S01]  /*11c0*/  IABS R96, R203 ;  /* 0x000000cb00607213 */ /* 0x000fe20000000000 */
[----:B------:R-:W-:Y:S01]  /*11d0*/  IMAD.MOV R5, RZ, RZ, -R5 ;  /* 0x000000ffff057224 */ /* 0x000fe200078e0a05 */
[C---:B------:R-:W-:Y:S01]  /*11e0*/  LOP3.LUT R197, R237.reuse, 0x42, RZ, 0xfc, !PT ;  /* 0x00000042edc57812 */ /* 0x040fe200078efcff */
[----:B------:R-:W-:Y:S01]  /*11f0*/  IMAD.MOV R7, RZ, RZ, -R7 ;  /* 0x000000ffff077224 */ /* 0x000fe200078e0a07 */
[----:B------:R-:W-:Y:S01]  /*1200*/  LOP3.LUT R198, R237, 0x40, RZ, 0xfc, !PT ;  /* 0x00000040edc67812 */ /* 0x000fe200078efcff */
[----:B------:R-:W-:Y:S01]  /*1210*/  IMAD.HI.U32 R6, R125, R114, RZ ;  /* 0x000000727d067227 */ /* 0x000fe200078e00ff */
[----:B------:R-:W-:Y:S01]  /*1220*/  LOP3.LUT R190, R237, 0x52, RZ, 0xfc, !PT ;  /* 0x00000052edbe7812 */ /* 0x000fe200078efcff */
[----:B------:R-:W-:Y:S01]  /*1230*/  STL [R1+0x58], R216 ;  /* 0x000058d801007387 */ /* 0x000fe20000100800 */
[----:B------:R-:W-:Y:S01]  /*1240*/  IABS R97, R204 ;  /* 0x000000cc00617213 */ /* 0x000fe20000000000 */
[C---:B------:R-:W-:Y:S01]  /*1250*/  IMAD R111, R124.reuse, R4, R111 ;  /* 0x000000047c6f7224 */ /* 0x040fe200078e026f */
[----:B------:R-:W-:Y:S01]  /*1260*/  IABS R94, R201 ;  /* 0x000000c9005e7213 */ /* 0x000fe20000000000 */
[C---:B------:R-:W-:Y:S01]  /*1270*/  IMAD R110, R124.reuse, R5, R110 ;  /* 0x000000057c6e7224 */ /* 0x040fe200078e026e */
[----:B------:R-:W-:Y:S01]  /*1280*/  IABS R91, R197 ;  /* 0x000000c5005b7213 */ /* 0x000fe20000000000 */
[----:B------:R-:W-:Y:S01]  /*1290*/  IMAD.IADD R207, R129, 0x1, R160 ;  /* 0x0000000181cf7824 */ /* 0x000fe200078e02a0 */
[----:B------:R-:W-:Y:S01]  /*12a0*/  LOP3.LUT R196, R237, 0x44, RZ, 0xfc, !PT ;  /* 0x00000044edc47812 */ /* 0x000fe200078efcff */
[C---:B------:R-:W-:Y:S01]  /*12b0*/  IMAD.HI.U32 R4, R125.reuse, R106, RZ ;  /* 0x0000006a7d047227 */ /* 0x040fe200078e00ff */
[----:B------:R-:W-:Y:S01]  /*12c0*/  IABS R92, R198 ;  /* 0x000000c6005c7213 */ /* 0x000fe20000000000 */
[----:B------:R-:W-:Y:S01]  /*12d0*/  STL [R1+0x54], R215 ;  /* 0x000054d701007387 */ /* 0x000fe20000100800 */
[----:B------:R-:W-:Y:S01]  /*12e0*/  IABS R100, R207 ;  /* 0x000000cf00647213 */ /* 0x000fe20000000000 */
[----:B------:R-:W-:Y:S01]  /*12f0*/  IMAD.HI.U32 R5, R125, R105, RZ ;  /* 0x000000697d057227 */ /* 0x000fe200078e00ff */
[----:B------:R-:W-:Y:S01]  /*1300*/  LOP3.LUT R193, R237, 0x4a, RZ, 0xfc, !PT ;  /* 0x0000004aedc17812 */ /* 0x000fe200078efcff */
[----:B------:R-:W-:Y:S01]  /*1310*/  STL [R1+0x50], R214 ;  /* 0x000050d601007387 */ /* 0x000fe20000100800 */
[----:B------:R-:W-:Y:S01]  /*1320*/  IABS R84, R190 ;  /* 0x000000be00547213 */ /* 0x000fe20000000000 */
[C---:B------:R-:W-:Y:S01]  /*1330*/  IMAD R102, R124.reuse, R7, R102 ;  /* 0x000000077c667224 */ /* 0x040fe200078e0266 */
[----:B------:R-:W-:Y:S01]  /*1340*/  IABS R90, R196 ;  /* 0x000000c4005a7213 */ /* 0x000fe20000000000 */
[----:B------:R-:W-:Y:S01]  /*1350*/  IMAD.HI.U32 R7, R125, R98, RZ ;  /* 0x000000627d077227 */ /* 0x000fe200078e00ff */
[C---:B------:R-:W-:Y:S01]  /*1360*/  LOP3.LUT R192, R237.reuse, 0x4c, RZ, 0xfc, !PT ;  /* 0x0000004cedc07812 */ /* 0x040fe200078efcff */
[----:B------:R-:W-:Y:S01]  /*1370*/  STL [R1+0x4c], R213 ;  /* 0x00004cd501007387 */ /* 0x000fe20000100800 */
[C---:B------:R-:W-:Y:S01]  /*1380*/  LOP3.LUT R191, R237.reuse, 0x50, RZ, 0xfc, !PT ;  /* 0x00000050edbf7812 */ /* 0x040fe200078efcff */
[----:B------:R-:W-:Y:S01]  /*1390*/  IMAD.MOV R11, RZ, RZ, -R6 ;  /* 0x000000ffff0b7224 */ /* 0x000fe200078e0a06 */
[----:B------:R-:W-:Y:S01]  /*13a0*/  IABS R87, R193 ;  /* 0x000000c100577213 */ /* 0x000fe20000000000 */
[C---:B------:R-:W-:Y:S01]  /*13b0*/  IMAD R116, R124.reuse, R9, R116 ;  /* 0x000000097c747224 */ /* 0x040fe200078e0274 */
[----:B------:R-:W-:Y:S01]  /*13c0*/  LOP3.LUT R185, R237, 0x5c, RZ, 0xfc, !PT ;  /* 0x0000005cedb97812 */ /* 0x000fe200078efcff */
[----:B------:R-:W-:Y:S01]  /*13d0*/  IMAD.HI.U32 R6, R125, R109, RZ ;  /* 0x0000006d7d067227 */ /* 0x000fe200078e00ff */
[----:B------:R-:W-:Y:S01]  /*13e0*/  IABS R86, R192 ;  /* 0x000000c000567213 */ /* 0x000fe20000000000 */
[----:B------:R-:W-:Y:S01]  /*13f0*/  STL [R1+0x48], R212 ;  /* 0x000048d401007387 */ /* 0x000fe20000100800 */
[----:B------:R-:W-:Y:S01]  /*1400*/  IABS R85, R191 ;  /* 0x000000bf00557213 */ /* 0x000fe20000000000 */
[----:B------:R-:W-:Y:S01]  /*1410*/  IMAD.MOV R9, RZ, RZ, -R4 ;  /* 0x000000ffff097224 */ /* 0x000fe200078e0a04 */
[----:B------:R-:W-:Y:S01]  /*1420*/  LOP3.LUT R188, R237, 0x56, RZ, 0xfc, !PT ;  /* 0x00000056edbc7812 */ /* 0x000fe200078efcff */
[----:B------:R-:W-:Y:S01]  /*1430*/  IMAD.MOV R5, RZ, RZ, -R5 ;  /* 0x000000ffff057224 */ /* 0x000fe200078e0a05 */
[----:B------:R-:W-:Y:S01]  /*1440*/  IABS R77, R185 ;  /* 0x000000b9004d7213 */ /* 0x000fe20000000000 */
[----:B------:R-:W-:Y:S01]  /*1450*/  IMAD.HI.U32 R4, R125, R103, RZ ;  /* 0x000000677d047227 */ /* 0x000fe200078e00ff */
[C---:B------:R-:W-:Y:S01]  /*1460*/  LOP3.LUT R194, R237.reuse, 0x48, RZ, 0xfc, !PT ;  /* 0x00000048edc27812 */ /* 0x040fe200078efcff */
[----:B------:R-:W-:Y:S01]  /*1470*/  STL [R1+0x44], R211 ;  /* 0x000044d301007387 */ /* 0x000fe20000100800 */
[C---:B------:R-:W-:Y:S01]  /*1480*/  LOP3.LUT R187, R237.reuse, 0x58, RZ, 0xfc, !PT ;  /* 0x00000058edbb7812 */ /* 0x040fe200078efcff */
[----:B------:R-:W-:Y:S01]  /*1490*/  IMAD.MOV R7, RZ, RZ, -R7 ;  /* 0x000000ffff077224 */ /* 0x000fe200078e0a07 */
[C---:B------:R-:W-:Y:S01]  /*14a0*/  LOP3.LUT R186, R237.reuse, 0x5a, RZ, 0xfc, !PT ;  /* 0x0000005aedba7812 */ /* 0x040fe200078efcff */
[----:B------:R-:W-:Y:S01]  /*14b0*/  IMAD.MOV R6, RZ, RZ, -R6 ;  /* 0x000000ffff067224 */ /* 0x000fe200078e0a06 */
[----:B------:R-:W-:Y:S01]  /*14c0*/  IABS R82, R188 ;  /* 0x000000bc00527213 */ /* 0x000fe20000000000 */
[C---:B------:R-:W-:Y:S01]  /*14d0*/  IMAD R105, R124.reuse, R5, R105 ;  /* 0x000000057c697224 */ /* 0x040fe200078e0269 */
[----:B------:R-:W-:Y:S01]  /*14e0*/  IABS R88, R194 ;  /* 0x000000c200587213 */ /* 0x000fe20000000000 */
[----:B------:R-:W-:Y:S01]  /*14f0*/  IMAD.MOV R4, RZ, RZ, -R4 ;  /* 0x000000ffff047224 */ /* 0x000fe200078e0a04 */
[----:B------:R-:W-:Y:S01]  /*1500*/  LOP3.LUT R189, R237, 0x54, RZ, 0xfc, !PT ;  /* 0x00000054edbd7812 */ /* 0x000fe200078efcff */
[----:B------:R-:W-:Y:S01]  /*1510*/  IMAD.HI.U32 R5, R125, R100, RZ ;  /* 0x000000647d057227 */ /* 0x000fe200078e00ff */
[----:B------:R-:W-:Y:S01]  /*1520*/  IABS R79, R187 ;  /* 0x000000bb004f7213 */ /* 0x000fe20000000000 */
[----:B------:R-:W-:Y:S01]  /*1530*/  STL [R1+0x40], R210 ;  /* 0x000040d201007387 */ /* 0x000fe20000100800 */
[----:B------:R-:W-:Y:S01]  /*1540*/  IABS R78, R186 ;  /* 0x000000ba004e7213 */ /* 0x000fe20000000000 */
[C---:B------:R-:W-:Y:S01]  /*1550*/  IMAD R98, R124.reuse, R7, R98 ;  /* 0x000000077c627224 */ /* 0x040fe200078e0262 */
[----:B------:R-:W-:Y:S01]  /*1560*/  IABS R83, R189 ;  /* 0x000000bd00537213 */ /* 0x000fe20000000000 */
[C---:B------:R-:W-:Y:S01]  /*1570*/  IMAD R121, R124.reuse, R8, R121 ;  /* 0x000000087c797224 */ /* 0x040fe200078e0279 */
[----:B------:R-:W-:Y:S01]  /*1580*/  LOP3.LUT R182, R237, 0x64, RZ, 0xfc, !PT ;  /* 0x00000064edb67812 */ /* 0x000fe200078efcff */
[----:B------:R-:W-:Y:S01]  /*1590*/  IMAD.HI.U32 R7, R125, R93, RZ ;  /* 0x0000005d7d077227 */ /* 0x000fe200078e00ff */
[----:B------:R-:W-:Y:S01]  /*15a0*/  LOP3.LUT R184, R237, 0x60, RZ, 0xfc, !PT ;  /* 0x00000060edb87812 */ /* 0x000fe200078efcff */
[----:B------:R-:W-:Y:S01]  /*15b0*/  STL [R1+0x3c], R209 ;  /* 0x00003cd101007387 */ /* 0x000fe20000100800 */
[----:B------:R-:W-:Y:S01]  /*15c0*/  IABS R72, R182 ;  /* 0x000000b600487213 */ /* 0x000fe20000000000 */
[----:B------:R-:W-:Y:S01]  /*15d0*/  IMAD.HI.U32 R8, R125, R112, RZ ;  /* 0x000000707d087227 */ /* 0x000fe200078e00ff */
[----:B------:R-:W-:Y:S01]  /*15e0*/  IABS R76, R184 ;  /* 0x000000b8004c7213 */ /* 0x000fe20000000000 */
[----:B------:R-:W-:Y:S01]  /*15f0*/  STL [R1+0x38], R208 ;  /* 0x000038d001007387 */ /* 0x000fe20000100800 */
[C---:B------:R-:W-:Y:S01]  /*1600*/  LOP3.LUT R180, R237.reuse, 0x68, RZ, 0xfc, !PT ;  /* 0x00000068edb47812 */ /* 0x040fe200078efcff */
[C---:B------:R-:W-:Y:S01]  /*1610*/  IMAD R109, R124.reuse, R6, R109 ;  /* 0x000000067c6d7224 */ /* 0x040fe200078e026d */
[----:B------:R-:W-:Y:S01]  /*1620*/  LOP3.LUT R178, R237, 0x6c, RZ, 0xfc, !PT ;  /* 0x0000006cedb27812 */ /* 0x000fe200078efcff */
[----:B------:R-:W-:Y:S01]  /*1630*/  IMAD.HI.U32 R6, R125, R104, RZ ;  /* 0x000000687d067227 */ /* 0x000fe200078e00ff */
[----:B------:R-:W-:Y:S01]  /*1640*/  IABS R70, R180 ;  /* 0x000000b400467213 */ /* 0x000fe20000000000 */
[----:B------:R-:W-:Y:S01]  /*1650*/  STL [R1+0x34], R207 ;  /* 0x000034cf01007387 */ /* 0x000fe20000100800 */
[----:B------:R-:W-:Y:S01]  /*1660*/  IABS R68, R178 ;  /* 0x000000b200447213 */ /* 0x000fe20000000000 */
[C---:B------:R-:W-:Y:S01]  /*1670*/  IMAD R103, R124.reuse, R4, R103 ;  /* 0x000000047c677224 */ /* 0x040fe200078e0267 */
[C---:B------:R-:W-:Y:S01]  /*1680*/  LOP3.LUT R176, R237.reuse, 0x72, RZ, 0xfc, !PT ;  /* 0x00000072edb07812 */ /* 0x040fe200078efcff */
[----:B------:R-:W-:Y:S01]  /*1690*/  IMAD.MOV R5, RZ, RZ, -R5 ;  /* 0x000000ffff057224 */ /* 0x000fe200078e0a05 */
        /* <DEDUP_REMOVED lines=8> */
[----:B------:R-:W-:Y:S01]  /*1720*/  STL [R1+0x2c], R205 ;  /* 0x00002ccd01007387 */ /* 0x000fe20000100800 */
[----:B------:R-:W-:Y:S01]  /*1730*/  IMAD R114, R124, R11, R114 ;  /* 0x0000000b7c727224 */ /* 0x000fe200078e0272 */
[----:B------:R-:W-:Y:S01]  /*1740*/  IABS R69, R179 ;  /* 0x000000b300457213 */ /* 0x000fe20000000000 */
[----:B------:R-:W-:Y:S01]  /*1750*/  IMAD.HI.U32 R8, R125, R107, RZ ;  /* 0x0000006b7d087227 */ /* 0x000fe200078e00ff */
[----:B------:R-:W-:Y:S01]  /*1760*/  STL [R1+0x28], R204 ;  /* 0x000028cc01007387 */ /* 0x000fe20000100800 */
[----:B------:R-:W-:-:S02]  /*1770*/  LOP3.LUT R181, R237, 0x66, RZ, 0xfc, !PT ;  /* 0x00000066edb57812 */ /* 0x000fc400078efcff */
[----:B------:R-:W-:Y:S01]  /*1780*/  IMAD.MOV R11, RZ, RZ, -R6 ;  /* 0x000000ffff0b7224 */ /* 0x000fe200078e0a06 */
[----:B------:R-:W-:Y:S01]  /*1790*/  STL [R1+0x24], R203 ;  /* 0x000024cb01007387 */ /* 0x000fe20000100800 */
[----:B------:R-:W-:Y:S01]  /*17a0*/  IMAD R100, R124, R5, R100 ;  /* 0x000000057c647224 */ /* 0x000fe200078e0264 */
[----:B------:R-:W-:Y:S01]  /*17b0*/  LOP3.LUT R177, R237, 0x70, RZ, 0xfc, !PT ;  /* 0x00000070edb17812 */ /* 0x000fe200078efcff */
[C---:B------:R-:W-:Y:S01]  /*17c0*/  IMAD.HI.U32 R6, R125.reuse, R99, RZ ;  /* 0x000000637d067227 */ /* 0x040fe200078e00ff */
[----:B------:R-:W-:Y:S01]  /*17d0*/  STL [R1+0x20], R202 ;  /* 0x000020ca01007387 */ /* 0x000fe20000100800 */
[----:B------:R-:W-:Y:S02]  /*17e0*/  IABS R71, R181 ;  /* 0x000000b500477213 */ /* 0x000fe40000000000 */
[----:B------:R-:W-:Y:S01]  /*17f0*/  IMAD.MOV R4, RZ, RZ, -R4 ;  /* 0x000000ffff047224 */ /* 0x000fe200078e0a04 */
[----:B------:R-:W-:Y:S01]  /*1800*/  STL [R1+0x1c], R201 ;  /* 0x00001cc901007387 */ /* 0x000fe20000100800 */
[----:B------:R-:W-:Y:S01]  /*1810*/  IMAD.HI.U32 R5, R125, R95, RZ ;  /* 0x0000005f7d057227 */ /* 0x000fe200078e00ff */
[----:B------:R-:W-:-:S02]  /*1820*/  IABS R67, R177 ;  /* 0x000000b100437213 */ /* 0x000fc40000000000 */
[----:B------:R-:W-:Y:S01]  /*1830*/  STL [R1+0x18], R200 ;  /* 0x000018c801007387 */ /* 0x000fe20000100800 */
[----:B------:R-:W-:Y:S02]  /*1840*/  IMAD R93, R124, R7, R93 ;  /* 0x000000077c5d7224 */ /* 0x000fe400078e025d */
[----:B------:R-:W-:-:S04]  /*1850*/  IMAD.HI.U32 R7, R125, R89, RZ ;  /* 0x000000597d077227 */ /* 0x000fc800078e00ff */
[----:B------:R-:W-:Y:S02]  /*1860*/  IMAD.MOV R8, RZ, RZ, -R8 ;  /* 0x000000ffff087224 */ /* 0x000fe400078e0a08 */
[----:B------:R-:W-:Y:S02]  /*1870*/  IMAD.MOV R6, RZ, RZ, -R6 ;  /* 0x000000ffff067224 */ /* 0x000fe400078e0a06 */
[----:B------:R-:W-:Y:S02]  /*1880*/  IMAD R101, R124, R4, R101 ;  /* 0x000000047c657224 */ /* 0x000fe400078e0265 */
[----:B------:R-:W-:Y:S02]  /*1890*/  IMAD.MOV R5, RZ, RZ, -R5 ;  /* 0x000000ffff057224 */ /* 0x000fe400078e0a05 */
[----:B------:R-:W-:-:S04]  /*18a0*/  IMAD.HI.U32 R4, R125, R96, RZ ;  /* 0x000000607d047227 */ /* 0x000fc800078e00ff */
[----:B------:R-:W-:Y:S02]  /*18b0*/  IMAD.MOV R7, RZ, RZ, -R7 ;  /* 0x000000ffff077224 */ /* 0x000fe400078e0a07 */
[C---:B------:R-:W-:Y:S02]  /*18c0*/  IMAD R107, R124.reuse, R8, R107 ;  /* 0x000000087c6b7224 */ /* 0x040fe400078e026b */
[----:B------:R-:W-:Y:S02]  /*18d0*/  IMAD.IADD R199, R129, 0x1, R159 ;  /* 0x0000000181c77824 */ /* 0x000fe400078e029f */
[C---:B------:R-:W-:Y:S02]  /*18e0*/  IMAD R106, R124.reuse, R9, R106 ;  /* 0x000000097c6a7224 */ /* 0x040fe400078e026a */
[----:B------:R-:W-:Y:S01]  /*18f0*/  IMAD.HI.U32 R8, R125, R97, RZ ;  /* 0x000000617d087227 */ /* 0x000fe200078e00ff */
[----:B------:R-:W-:Y:S01]  /*1900*/  IABS R65, R199 ;  /* 0x000000c700417213 */ /* 0x000fe20000000000 */
[----:B------:R-:W-:Y:S02]  /*1910*/  STL [R1+0x14], R199 ;  /* 0x000014c701007387 */ /* 0x000fe40000100800 */
[----:B------:R-:W-:-:S02]  /*1920*/  IMAD R99, R124, R6, R99 ;  /* 0x000000067c637224 */ /* 0x000fc400078e0263 */
[----:B------:R-:W-:Y:S01]  /*1930*/  IMAD R95, R124, R5, R95 ;  /* 0x000000057c5f7224 */ /* 0x000fe200078e025f */
[----:B------:R-:W-:Y:S01]  /*1940*/  STL [R1+0x10], R198 ;  /* 0x000010c601007387 */ /* 0x000fe20000100800 */
[----:B------:R-:W-:-:S03]  /*1950*/  IMAD.HI.U32 R6, R125, R94, RZ ;  /* 0x0000005e7d067227 */ /* 0x000fc600078e00ff */
[----:B------:R-:W-:Y:S01]  /*1960*/  STL [R1+0xec], R197 ;  /* 0x0000ecc501007387 */ /* 0x000fe20000100800 */
[----:B------:R-:W-:Y:S02]  /*1970*/  IMAD.MOV R9, RZ, RZ, -R4 ;  /* 0x000000ffff097224 */ /* 0x000fe400078e0a04 */
[C---:B------:R-:W-:Y:S01]  /*1980*/  IMAD.HI.U32 R5, R125.reuse, R91, RZ ;  /* 0x0000005b7d057227 */ /* 0x040fe200078e00ff */
[----:B------:R-:W-:Y:S03]  /*1990*/  STL [R1+0xe8], R196 ;  /* 0x0000e8c401007387 */ /* 0x000fe60000100800 */
[C---:B------:R-:W-:Y:S01]  /*19a0*/  IMAD.HI.U32 R4, R125.reuse, R92, RZ ;  /* 0x0000005c7d047227 */ /* 0x040fe200078e00ff */
[----:B------:R-:W-:Y:S03]  /*19b0*/  STL [R1+0xfc], R195 ;  /* 0x0000fcc301007387 */ /* 0x000fe60000100800 */
[----:B------:R-:W-:Y:S01]  /*19c0*/  IMAD R89, R124, R7, R89 ;  /* 0x000000077c597224 */ /* 0x000fe200078e0259 */
[----:B------:R-:W-:Y:S01]  /*19d0*/  STL [R1+0xf8], R194 ;  /* 0x0000f8c201007387 */ /* 0x000fe20000100800 */
[----:B------:R-:W-:-:S03]  /*19e0*/  IMAD.HI.U32 R7, R125, R84, RZ ;  /* 0x000000547d077227 */ /* 0x000fc600078e00ff */
[----:B------:R-:W-:Y:S01]  /*19f0*/  STL [R1+0xf4], R193 ;  /* 0x0000f4c101007387 */ /* 0x000fe20000100800 */
[C---:B------:R-:W-:Y:S02]  /*1a00*/  IMAD R104, R124.reuse, R11, R104 ;  /* 0x0000000b7c687224 */ /* 0x040fe400078e0268 */
[----:B------:R-:W-:Y:S01]  /*1a10*/  IMAD.MOV R8, RZ, RZ, -R8 ;  /* 0x000000ffff087224 */ /* 0x000fe200078e0a08 */
[----:B------:R-:W-:Y:S01]  /*1a20*/  STL [R1+0xf0], R192 ;  /* 0x0000f0c001007387 */ /* 0x000fe20000100800 */
[----:B------:R-:W-:Y:S02]  /*1a30*/  IMAD.MOV R11, RZ, RZ, -R6 ;  /* 0x000000ffff0b7224 */ /* 0x000fe400078e0a06 */
[----:B------:R-:W-:Y:S01]  /*1a40*/  IMAD R96, R124, R9, R96 ;  /* 0x000000097c607224 */ /* 0x000fe200078e0260 */
[----:B------:R-:W-:Y:S01]  /*1a50*/  STL [R1+0xe4], R191 ;  /* 0x0000e4bf01007387 */ /* 0x000fe20000100800 */
[----:B------:R-:W-:Y:S02]  /*1a60*/  IMAD.MOV R5, RZ, RZ, -R5 ;  /* 0x000000ffff057224 */ /* 0x000fe400078e0a05 */
[C---:B------:R-:W-:Y:S01]  /*1a70*/  IMAD.HI.U32 R6, R125.reuse, R90, RZ ;  /* 0x0000005a7d067227 */ /* 0x040fe200078e00ff */
[----:B------:R-:W-:Y:S03]  /*1a80*/  STL [R1+0xe0], R190 ;  /* 0x0000e0be01007387 */ /* 0x000fe60000100800 */
[----:B------:R-:W-:Y:S01]  /*1a90*/  IMAD.MOV R9, RZ, RZ, -R4 ;  /* 0x000000ffff097224 */ /* 0x000fe200078e0a04 */
[----:B------:R-:W-:Y:S01]  /*1aa0*/  STL [R1+0xdc], R189 ;  /* 0x0000dcbd01007387 */ /* 0x000fe20000100800 */
[----:B------:R-:W-:-:S03]  /*1ab0*/  IMAD.HI.U32 R4, R125, R87, RZ ;  /* 0x000000577d047227 */ /* 0x000fc600078e00ff */
[----:B------:R-:W-:Y:S01]  /*1ac0*/  STL [R1+0xd8], R188 ;  /* 0x0000d8bc01007387 */ /* 0x000fe20000100800 */
[----:B------:R-:W-:Y:S02]  /*1ad0*/  IMAD.MOV R7, RZ, RZ, -R7 ;  /* 0x000000ffff077224 */ /* 0x000fe400078e0a07 */
[----:B------:R-:W-:Y:S01]  /*1ae0*/  IMAD R97, R124, R8, R97 ;  /* 0x000000087c617224 */ /* 0x000fe200078e0261 */
[----:B------:R-:W-:Y:S01]  /*1af0*/  STL [R1+0xd4], R187 ;  /* 0x0000d4bb01007387 */ /* 0x000fe20000100800 */
[----:B------:R-:W-:-:S03]  /*1b00*/  IMAD.HI.U32 R8, R125, R65, RZ ;  /* 0x000000417d087227 */ /* 0x000fc600078e00ff */
[----:B------:R-:W-:Y:S01]  /*1b10*/  STL [R1+0xd0], R186 ;  /* 0x0000d0ba01007387 */ /* 0x000fe20000100800 */
[C---:B------:R-:W-:Y:S02]  /*1b20*/  IMAD R94, R124.reuse, R11, R94 ;  /* 0x0000000b7c5e7224 */ /* 0x040fe400078e025e */
[C---:B------:R-:W-:Y:S01]  /*1b30*/  IMAD R91, R124.reuse, R5, R91 ;  /* 0x000000057c5b7224 */ /* 0x040fe200078e025b */
[----:B------:R-:W-:Y:S01]  /*1b40*/  STL [R1+0xcc], R185 ;  /* 0x0000ccb901007387 */ /* 0x000fe20000100800 */
[----:B------:R-:W-:Y:S02]  /*1b50*/  IMAD.MOV R11, RZ, RZ, -R6 ;  /* 0x000000ffff0b7224 */ /* 0x000fe400078e0a06 */
[C---:B------:R-:W-:Y:S01]  /*1b60*/  IMAD.HI.U32 R5, R125.reuse, R86, RZ ;  /* 0x000000567d057227 */ /* 0x040fe200078e00ff */
[----:B------:R-:W-:Y:S03]  /*1b70*/  STL [R1+0xc8], R184 ;  /* 0x0000c8b801007387 */ /* 0x000fe60000100800 */
[----:B------:R-:W-:Y:S01]  /*1b80*/  IMAD.HI.U32 R6, R125, R85, RZ ;  /* 0x000000557d067227 */ /* 0x000fe200078e00ff */
[----:B------:R-:W-:Y:S03]  /*1b90*/  STL [R1+0xc4], R183 ;  /* 0x0000c4b701007387 */ /* 0x000fe60000100800 */
[----:B------:R-:W-:Y:S01]  /*1ba0*/  IMAD.MOV R4, RZ, RZ, -R4 ;  /* 0x000000ffff047224 */ /* 0x000fe200078e0a04 */
[----:B------:R-:W-:Y:S01]  /*1bb0*/  STL [R1+0xc0], R182 ;  /* 0x0000c0b601007387 */ /* 0x000fe20000100800 */
[----:B------:R-:W-:-:S02]  /*1bc0*/  IMAD R84, R124, R7, R84 ;  /* 0x000000077c547224 */ /* 0x000fc400078e0254 */
[----:B------:R-:W-:Y:S01]  /*1bd0*/  IMAD.HI.U32 R7, R125, R77, RZ ;  /* 0x0000004d7d077227 */ /* 0x000fe200078e00ff */
[----:B------:R-:W-:Y:S03]  /*1be0*/  STL [R1+0xbc], R181 ;  /* 0x0000bcb501007387 */ /* 0x000fe60000100800 */
[----:B------:R-:W-:Y:S01]  /*1bf0*/  IMAD.MOV R8, RZ, RZ, -R8 ;  /* 0x000000ffff087224 */ /* 0x000fe200078e0a08 */
[----:B------:R-:W-:Y:S01]  /*1c00*/  STL [R1+0xb8], R180 ;  /* 0x0000b8b401007387 */ /* 0x000fe20000100800 */
[----:B------:R-:W-:Y:S02]  /*1c10*/  IMAD.MOV R5, RZ, RZ, -R5 ;  /* 0x000000ffff057224 */ /* 0x000fe400078e0a05 */
[----:B------:R-:W-:Y:S01]  /*1c20*/  IMAD.MOV R6, RZ, RZ, -R6 ;  /* 0x000000ffff067224 */ /* 0x000fe200078e0a06 */
[----:B------:R-:W-:Y:S01]  /*1c30*/  STL [R1+0xb4], R179 ;  /* 0x0000b4b301007387 */ /* 0x000fe20000100800 */
[----:B------:R-:W-:-:S02]  /*1c40*/  IMAD R87, R124, R4, R87 ;  /* 0x000000047c577224 */ /* 0x000fc400078e0257 */
[----:B------:R-:W-:-:S04]  /*1c50*/  IMAD.HI.U32 R4, R125, R82, RZ ;  /* 0x000000527d047227 */ /* 0x000fc800078e00ff */
[----:B------:R-:W-:Y:S02]  /*1c60*/  IMAD.MOV R7, RZ, RZ, -R7 ;  /* 0x000000ffff077224 */ /* 0x000fe400078e0a07 */
[----:B------:R-:W-:Y:S02]  /*1c70*/  IMAD R65, R124, R8, R65 ;  /* 0x000000087c417224 */ /* 0x000fe400078e0241 */
[----:B------:R-:W-:-:S04]  /*1c80*/  IMAD.HI.U32 R8, R125, R88, RZ ;  /* 0x000000587d087227 */ /* 0x000fc800078e00ff */
[C---:B------:R-:W-:Y:S02]  /*1c90*/  IMAD R86, R124.reuse, R5, R86 ;  /* 0x000000057c567224 */ /* 0x040fe400078e0256 */
[C---:B------:R-:W-:Y:S02]  /*1ca0*/  IMAD R92, R124.reuse, R9, R92 ;  /* 0x000000097c5c7224 */ /* 0x040fe400078e025c */
[----:B------:R-:W-:Y:S02]  /*1cb0*/  IMAD R85, R124, R6, R85 ;  /* 0x000000067c557224 */ /* 0x000fe400078e0255 */
[----:B------:R-:W-:-:S04]  /*1cc0*/  IMAD.HI.U32 R5, R125, R79, RZ ;  /* 0x0000004f7d057227 */ /* 0x000fc800078e00ff */
[----:B------:R-:W-:-:S04]  /*1cd0*/  IMAD.HI.U32 R6, R125, R78, RZ ;  /* 0x0000004e7d067227 */ /* 0x000fc800078e00ff */
[----:B------:R-:W-:Y:S02]  /*1ce0*/  IMAD.MOV R9, RZ, RZ, -R4 ;  /* 0x000000ffff097224 */ /* 0x000fe400078e0a04 */
[C---:B------:R-:W-:Y:S02]  /*1cf0*/  IMAD R77, R124.reuse, R7, R77 ;  /* 0x000000077c4d7224 */ /* 0x040fe400078e024d */
[----:B------:R-:W-:Y:S02]  /*1d00*/  IMAD R112, R124, R13, R112 ;  /* 0x0000000d7c707224 */ /* 0x000fe400078e0270 */
[----:B------:R-:W-:Y:S02]  /*1d10*/  IMAD R7, R242, UR16, RZ ;  /* 0x00000010f2077c24 */ /* 0x000fe4000f8e02ff */
[----:B------:R-:W-:Y:S02]  /*1d20*/  IMAD.MOV R13, RZ, RZ, -R8 ;  /* 0x000000ffff0d7224 */ /* 0x000fe400078e0a08 */
[----:B------:R-:W-:-:S02]  /*1d30*/  IMAD R90, R124, R11, R90 ;  /* 0x0000000b7c5a7224 */ /* 0x000fc400078e025a */
[----:B------:R-:W-:-:S04]  /*1d40*/  IMAD.HI.U32 R8, R125, R83, RZ ;  /* 0x000000537d087227 */ /* 0x000fc800078e00ff */
[----:B------:R-:W-:Y:S02]  /*1d50*/  IMAD.MOV R5, RZ, RZ, -R5 ;  /* 0x000000ffff057224 */ /* 0x000fe400078e0a05 */
[----:B------:R-:W-:Y:S02]  /*1d60*/  IMAD.MOV R11, RZ, RZ, -R6 ;  /* 0x000000ffff0b7224 */ /* 0x000fe400078e0a06 */
[----:B------:R-:W-:Y:S02]  /*1d70*/  IMAD R82, R124, R9, R82 ;  /* 0x000000097c527224 */ /* 0x000fe400078e0252 */
[----:B------:R-:W-:Y:S02]  /*1d80*/  IMAD.U32 R9, RZ, RZ, UR16 ;  /* 0x00000010ff097e24 */ /* 0x000fe4000f8e00ff */
[----:B------:R-:W-:Y:S02]  /*1d90*/  IMAD R22, R22, 0x2, R7 ;  /* 0x0000000216167824 */ /* 0x000fe400078e0207 */
[----:B------:R-:W-:-:S02]  /*1da0*/  IMAD.MOV R8, RZ, RZ, -R8 ;  /* 0x000000ffff087224 */ /* 0x000fc400078e0a08 */
[C---:B------:R-:W-:Y:S02]  /*1db0*/  IMAD R79, R124.reuse, R5, R79 ;  /* 0x000000057c4f7224 */ /* 0x040fe400078e024f */
[----:B------:R-:W-:Y:S02]  /*1dc0*/  IMAD R78, R124, R11, R78 ;  /* 0x0000000b7c4e7224 */ /* 0x000fe400078e024e */
[----:B------:R-:W-:-:S04]  /*1dd0*/  IMAD.HI.U32 R5, R125, R72, RZ ;  /* 0x000000487d057227 */ /* 0x000fc800078e00ff */
[----:B------:R-:W-:Y:S02]  /*1de0*/  IMAD.U32 R11, RZ, RZ, UR16 ;  /* 0x00000010ff0b7e24 */ /* 0x000fe4000f8e00ff */
[----:B------:R-:W-:Y:S02]  /*1df0*/  IMAD R38, R9, 0x2, R22 ;  /* 0x0000000209267824 */ /* 0x000fe400078e0216 */
[----:B------:R-:W-:Y:S02]  /*1e00*/  IMAD R83, R124, R8, R83 ;  /* 0x000000087c537224 */ /* 0x000fe400078e0253 */
[----:B------:R-:W-:-:S04]  /*1e10*/  IMAD.HI.U32 R8, R125, R76, RZ ;  /* 0x0000004c7d087227 */ /* 0x000fc800078e00ff */
[----:B------:R-:W-:Y:S02]  /*1e20*/  IMAD.MOV R5, RZ, RZ, -R5 ;  /* 0x000000ffff057224 */ /* 0x000fe400078e0a05 */
[----:B------:R-:W-:Y:S02]  /*1e30*/  IMAD R54, R11, 0x2, R38 ;  /* 0x000000020b367824 */ /* 0x000fe400078e0226 */
[C---:B------:R-:W-:Y:S02]  /*1e40*/  IMAD R88, R124.reuse, R13, R88 ;  /* 0x0000000d7c587224 */ /* 0x040fe400078e0258 */
[----:B------:R-:W-:Y:S02]  /*1e50*/  IMAD.MOV R13, RZ, RZ, -R8 ;  /* 0x000000ffff0d7224 */ /* 0x000fe400078e0a08 */
[----:B------:R-:W-:Y:S02]  /*1e60*/  IMAD R72, R124, R5, R72 ;  /* 0x000000057c487224 */ /* 0x000fe400078e0248 */
[----:B------:R-:W-:-:S02]  /*1e70*/  IMAD.U32 R5, RZ, RZ, UR16 ;  /* 0x00000010ff057e24 */ /* 0x000fc4000f8e00ff */
[----:B------:R-:W-:Y:S02]  /*1e80*/  IMAD R8, R9, 0x2, R54 ;  /* 0x0000000209087824 */ /* 0x000fe400078e0236 */
[----:B------:R-:W-:Y:S02]  /*1e90*/  IMAD R15, R3, 0x40, R166 ;  /* 0x00000040030f7824 */ /* 0x000fe400078e02a6 */
[----:B------:R-:W-:Y:S02]  /*1ea0*/  IMAD R24, R5, 0x2, R8 ;  /* 0x0000000205187824 */ /* 0x000fe400078e0208 */
[----:B------:R-:W-:Y:S01]  /*1eb0*/  IMAD.HI.U32 R3, R125, R70, RZ ;  /* 0x000000467d037227 */ /* 0x000fe200078e00ff */
[----:B------:R-:W-:Y:S01]  /*1ec0*/  ISETP.GE.AND P3, PT, R15, RZ, PT ;  /* 0x000000ff0f00720c */ /* 0x000fe20003f66270 */
[----:B------:R0:W-:Y:S02]  /*1ed0*/  STL [R1+0x90], R15 ;  /* 0x0000900f01007387 */ /* 0x0001e40000100800 */
[----:B------:R-:W-:-:S02]  /*1ee0*/  IMAD R40, R9, 0x2, R24 ;  /* 0x0000000209287824 */ /* 0x000fc400078e0218 */
[----:B------:R-:W-:Y:S01]  /*1ef0*/  IMAD.MOV R3, RZ, RZ, -R3 ;  /* 0x000000ffff037224 */ /* 0x000fe200078e0a03 */
[----:B------:R1:W-:Y:S01]  /*1f00*/  STL [R1+0xb0], R178 ;  /* 0x0000b0b201007387 */ /* 0x0003e20000100800 */
[----:B------:R-:W-:Y:S01]  /*1f10*/  IMAD R10, R5, 0x4, R40 ;  /* 0x00000004050a7824 */ /* 0x000fe200078e0228 */
[----:B------:R-:W-:Y:S01]  /*1f20*/  IABS R5, R15 ;  /* 0x0000000f00057213 */ /* 0x000fe20000000000 */
[----:B------:R-:W-:Y:S01]  /*1f30*/  IMAD R70, R124, R3, R70 ;  /* 0x000000037c467224 */ /* 0x000fe200078e0246 */
[----:B------:R1:W-:Y:S01]  /*1f40*/  STL [R1+0xac], R177 ;  /* 0x0000acb101007387 */ /* 0x0003e20000100800 */
[----:B------:R-:W-:Y:S02]  /*1f50*/  IMAD R26, R11, 0x2, R10 ;  /* 0x000000020b1a7824 */ /* 0x000fe400078e020a */
[----:B------:R-:W-:Y:S01]  /*1f60*/  IMAD.HI.U32 R2, R2, R5, RZ ;  /* 0x0000000502027227 */ /* 0x000fe200078e00ff */
[----:B------:R1:W-:Y:S03]  /*1f70*/  STL [R1+0xa8], R176 ;  /* 0x0000a8b001007387 */ /* 0x0003e60000100800 */
[----:B------:R-:W-:-:S02]  /*1f80*/  IMAD R42, R9, 0x2, R26 ;  /* 0x00000002092a7824 */ /* 0x000fc400078e021a */
[----:B------:R-:W-:Y:S02]  /*1f90*/  IMAD.MOV R2, RZ, RZ, -R2 ;  /* 0x000000ffff027224 */ /* 0x000fe400078e0a02 */
[----:B------:R-:W-:Y:S02]  /*1fa0*/  IMAD R56, R11, 0x2, R42 ;  /* 0x000000020b387824 */ /* 0x000fe400078e022a */
[C---:B------:R-:W-:Y:S02]  /*1fb0*/  IMAD R3, R0.reuse, R2, R5 ;  /* 0x0000000200037224 */ /* 0x040fe400078e0205 */
[----:B------:R-:W-:Y:S02]  /*1fc0*/  IMAD R12, R9, 0x2, R56 ;  /* 0x00000002090c7824 */ /* 0x000fe400078e0238 */
[----:B------:R-:W-:Y:S01]  /*1fd0*/  IMAD.U32 R5, RZ, RZ, UR16 ;  /* 0x00000010ff057e24 */ /* 0x000fe2000f8e00ff */
[----:B------:R-:W-:Y:S01]  /*1fe0*/  ISETP.GT.U32.AND P1, PT, R0, R3, PT ;  /* 0x000000030000720c */ /* 0x000fe20003f24070 */
[----:B------:R-:W-:-:S02]  /*1ff0*/  IMAD R28, R11, 0x2, R12 ;  /* 0x000000020b1c7824 */ /* 0x000fc400078e020c */
[----:B------:R-:W-:Y:S02]  /*2000*/  IMAD R76, R124, R13, R76 ;  /* 0x0000000d7c4c7224 */ /* 0x000fe400078e024c */
[----:B------:R-:W-:Y:S02]  /*2010*/  IMAD R44, R5, 0x2, R28 ;  /* 0x00000002052c7824 */ /* 0x000fe400078e021c */
[----:B------:R-:W-:Y:S02]  /*2020*/  IMAD.U32 R13, RZ, RZ, UR16 ;  /* 0x00000010ff0d7e24 */ /* 0x000fe4000f8e00ff */
[----:B------:R-:W-:Y:S02]  /*2030*/  IMAD R14, R9, 0x4, R44 ;  /* 0x00000004090e7824 */ /* 0x000fe400078e022c */
[----:B------:R-:W-:-:S04]  /*2040*/  IMAD.HI.U32 R2, R125, R68, RZ ;  /* 0x000000447d027227 */ /* 0x000fc800078e00ff */
[----:B------:R-:W-:Y:S02]  /*2050*/  IMAD R30, R11, 0x2, R14 ;  /* 0x000000020b1e7824 */ /* 0x000fe400078e020e */
[----:B------:R-:W-:Y:S02]  /*2060*/  IMAD.MOV R5, RZ, RZ, -R2 ;  /* 0x000000ffff057224 */ /* 0x000fe400078e0a02 */
[----:B------:R-:W-:Y:S02]  /*2070*/  IMAD R46, R13, 0x2, R30 ;  /* 0x000000020d2e7824 */ /* 0x000fe400078e021e */
[----:B------:R-:W-:Y:S01]  /*2080*/  @!P1 IMAD.IADD R3, R3, 0x1, -R0 ;  /* 0x0000000103039824 */ /* 0x000fe200078e0a00 */
[----:B------:R-:W-:Y:S01]  /*2090*/  ISETP.NE.AND P1, PT, R74, RZ, PT ;  /* 0x000000ff4a00720c */ /* 0x000fe20003f25270 */
[----:B------:R-:W-:-:S03]  /*20a0*/  IMAD.HI.U32 R2, R125, R66, RZ ;  /* 0x000000427d027227 */ /* 0x000fc600078e00ff */
[----:B------:R-:W-:Y:S01]  /*20b0*/  ISETP.GT.U32.AND P2, PT, R0, R3, PT ;  /* 0x000000030000720c */ /* 0x000fe20003f44070 */
[----:B------:R-:W-:Y:S02]  /*20c0*/  IMAD R58, R9, 0x2, R46 ;  /* 0x00000002093a7824 */ /* 0x000fe400078e022e */
[C---:B------:R-:W-:Y:S02]  /*20d0*/  IMAD R68, R124.reuse, R5, R68 ;  /* 0x000000057c447224 */ /* 0x040fe400078e0244 */
[----:B------:R-:W-:Y:S02]  /*20e0*/  IMAD.MOV R5, RZ, RZ, -R2 ;  /* 0x000000ffff057224 */ /* 0x000fe400078e0a02 */
[----:B------:R-:W-:Y:S02]  /*20f0*/  IMAD R16, R11, 0x2, R58 ;  /* 0x000000020b107824 */ /* 0x000fe400078e023a */
[----:B------:R-:W-:Y:S02]  /*2100*/  IMAD R66, R124, R5, R66 ;  /* 0x000000057c427224 */ /* 0x000fe400078e0242 */
[----:B------:R-:W-:-:S02]  /*2110*/  IMAD.U32 R5, RZ, RZ, UR16 ;  /* 0x00000010ff057e24 */ /* 0x000fc4000f8e00ff */
[----:B------:R-:W-:Y:S02]  /*2120*/  IMAD R32, R9, 0x2, R16 ;  /* 0x0000000209207824 */ /* 0x000fe400078e0210 */
[----:B------:R-:W-:-:S04]  /*2130*/  IMAD.HI.U32 R4, R125, R73, RZ ;  /* 0x000000497d047227 */ /* 0x000fc800078e00ff */
[----:B------:R-:W-:Y:S02]  /*2140*/  IMAD R48, R5, 0x2, R32 ;  /* 0x0000000205307824 */ /* 0x000fe400078e0220 */
[----:B------:R-:W-:Y:S02]  /*2150*/  @!P2 IMAD.IADD R3, R3, 0x1, -R0 ;  /* 0x000000010303a824 */ /* 0x000fe400078e0a00 */
[----:B------:R-:W-:Y:S02]  /*2160*/  IMAD R18, R9, 0x4, R48 ;  /* 0x0000000409127824 */ /* 0x000fe400078e0230 */
[----:B------:R-:W-:Y:S02]  /*2170*/  IMAD.MOV R4, RZ, RZ, -R4 ;  /* 0x000000ffff047224 */ /* 0x000fe400078e0a04 */
[----:B------:R-:W-:Y:S01]  /*2180*/  @!P3 IMAD.MOV R3, RZ, RZ, -R3 ;  /* 0x000000ffff03b224 */ /* 0x000fe200078e0a03 */
[----:B------:R-:W-:Y:S01]  /*2190*/  @!P1 LOP3.LUT R3, RZ, R74, RZ, 0x33, !PT ;  /* 0x0000004aff039212 */ /* 0x000fe200078e33ff */
[----:B------:R-:W-:Y:S01]  /*21a0*/  IMAD R34, R5, 0x2, R18 ;  /* 0x0000000205227824 */ /* 0x000fe200078e0212 */
[----:B------:R-:W-:Y:S01]  /*21b0*/  ISETP.NE.U32.AND P3, PT, R238, RZ, PT ;  /* 0x000000ffee00720c */ /* 0x000fe20003f65070 */
[----:B------:R-:W-:Y:S01]  /*21c0*/  IMAD R73, R124, R4, R73 ;  /* 0x000000047c497224 */ /* 0x000fe200078e0249 */
[----:B------:R-:W-:Y:S01]  /*21d0*/  PRMT R74, RZ, 0x7610, R74 ;  /* 0x00007610ff4a7816 */ /* 0x000fe2000000004a */
[----:B------:R-:W-:-:S04]  /*21e0*/  IMAD.HI.U32 R4, R125, R69, RZ ;  /* 0x000000457d047227 */ /* 0x000fc800078e00ff */
[----:B------:R-:W-:Y:S02]  /*21f0*/  IMAD R50, R9, 0x2, R34 ;  /* 0x0000000209327824 */ /* 0x000fe400078e0222 */
[----:B------:R-:W-:Y:S01]  /*2200*/  IMAD R0, R3, UR4, RZ ;  /* 0x0000000403007c24 */ /* 0x000fe2000f8e02ff */
[----:B------:R-:W-:Y:S01]  /*2210*/  USHF.L.U32 UR4, UR8, 0x15, URZ ;  /* 0x0000001508047899 */ /* 0x000fe200080006ff */
[----:B------:R-:W-:Y:S02]  /*2220*/  IMAD.MOV R4, RZ, RZ, -R4 ;  /* 0x000000ffff047224 */ /* 0x000fe400078e0a04 */
[----:B------:R-:W-:Y:S01]  /*2230*/  IMAD R60, R5, 0x2, R50 ;  /* 0x00000002053c7824 */ /* 0x000fe200078e0232 */
[C---:B------:R-:W-:Y:S01]  /*2240*/  IADD3 R59, P1, PT, R0.reuse, UR20, RZ ;  /* 0x00000014003b7c10 */ /* 0x040fe2000ff3e0ff */
[----:B------:R-:W-:Y:S01]  /*2250*/  IMAD.HI.U32 R6, R125, R71, RZ ;  /* 0x000000477d067227 */ /* 0x000fe200078e00ff */
[----:B------:R-:W-:Y:S02]  /*2260*/  ULOP3.LUT UR4, UR4, 0x600000, URZ, 0xc0, !UPT ;  /* 0x0060000004047892 */ /* 0x000fe4000f8ec0ff */
[----:B------:R-:W-:Y:S01]  /*2270*/  LEA.HI.X.SX32 R81, R0, UR21, 0x1, P1 ;  /* 0x0000001500517c11 */ /* 0x000fe200088f0eff */
[----:B------:R-:W-:Y:S01]  /*2280*/  IMAD R69, R124, R4, R69 ;  /* 0x000000047c457224 */ /* 0x000fe200078e0245 */
[----:B------:R-:W-:Y:S01]  /*2290*/  IADD3 R0, P1, PT, R7, R59, RZ ;  /* 0x0000003b07007210 */ /* 0x000fe20007f3e0ff */
[----:B------:R-:W-:Y:S01]  /*22a0*/  IMAD.HI.U32 R4, R125, R67, RZ ;  /* 0x000000437d047227 */ /* 0x000fe200078e00ff */
[----:B------:R-:W-:-:S02]  /*22b0*/  IADD3 R2, P4, PT, R8, R59, RZ ;  /* 0x0000003b08027210 */ /* 0x000fc40007f9e0ff */
[----:B------:R-:W-:Y:S01]  /*22c0*/  IADD3 R3, P2, PT, R10, R59, RZ ;  /* 0x0000003b0a037210 */ /* 0x000fe20007f5e0ff */
[----:B------:R-:W-:Y:S01]  /*22d0*/  IMAD R20, R9, 0x2, R60 ;  /* 0x0000000209147824 */ /* 0x000fe200078e023c */
[----:B------:R-:W-:Y:S01]  /*22e0*/  LEA.HI.X.SX32 R8, R8, R81, 0x1, P4 ;  /* 0x0000005108087211 */ /* 0x000fe200020f0eff */
[----:B------:R-:W-:Y:S01]  /*22f0*/  IMAD.MOV R6, RZ, RZ, -R6 ;  /* 0x000000ffff067224 */ /* 0x000fe200078e0a06 */
[----:B------:R-:W-:Y:S01]  /*2300*/  IADD3 R9, P4, PT, R18, R59, RZ ;  /* 0x0000003b12097210 */ /* 0x000fe20007f9e0ff */
[----:B------:R-:W-:Y:S01]  /*2310*/  IMAD.MOV R4, RZ, RZ, -R4 ;  /* 0x000000ffff047224 */ /* 0x000fe200078e0a04 */
[----:B------:R-:W-:Y:S01]  /*2320*/  LEA.HI.X.SX32 R10, R10, R81, 0x1, P2 ;  /* 0x000000510a0a7211 */ /* 0x000fe200010f0eff */
[----:B------:R-:W-:Y:S01]  /*2330*/  IMAD R36, R11, 0x2, R20 ;  /* 0x000000020b247824 */ /* 0x000fe200078e0214 */
[----:B------:R-:W-:Y:S01]  /*2340*/  IADD3 R11, P2, PT, R20, R59, RZ ;  /* 0x0000003b140b7210 */ /* 0x000fe20007f5e0ff */
[C---:B------:R-:W-:Y:S01]  /*2350*/  IMAD R71, R124.reuse, R6, R71 ;  /* 0x000000067c477224 */ /* 0x040fe200078e0247 */
[----:B------:R-:W-:Y:S01]  /*2360*/  LEA.HI.X.SX32 R6, R7, R81, 0x1, P1 ;  /* 0x0000005107067211 */ /* 0x000fe200008f0eff */
[----:B------:R-:W-:Y:S01]  /*2370*/  IMAD R67, R124, R4, R67 ;  /* 0x000000047c437224 */ /* 0x000fe200078e0243 */
[-C--:B------:R-:W-:Y:S01]  /*2380*/  IADD3 R4, P6, PT, R12, R59.reuse, RZ ;  /* 0x0000003b0c047210 */ /* 0x080fe20007fde0ff */
[----:B------:R-:W-:Y:S01]  /*2390*/  IMAD R52, R5, 0x2, R36 ;  /* 0x0000000205347824 */ /* 0x000fe200078e0224 */
[----:B------:R-:W-:-:S02]  /*23a0*/  IADD3 R5, P5, PT, R14, R59, RZ ;  /* 0x0000003b0e057210 */ /* 0x000fc40007fbe0ff */
[----:B------:R-:W-:Y:S02]  /*23b0*/  IADD3 R7, P1, PT, R16, R59, RZ ;  /* 0x0000003b10077210 */ /* 0x000fe40007f3e0ff */
[-C--:B------:R-:W-:Y:S02]  /*23c0*/  LEA.HI.X.SX32 R12, R12, R81.reuse, 0x1, P6 ;  /* 0x000000510c0c7211 */ /* 0x080fe400030f0eff */
[-C--:B------:R-:W-:Y:S02]  /*23d0*/  LEA.HI.X.SX32 R14, R14, R81.reuse, 0x1, P5 ;  /* 0x000000510e0e7211 */ /* 0x080fe400028f0eff */
[----:B------:R-:W-:Y:S02]  /*23e0*/  LEA.HI.X.SX32 R16, R16, R81, 0x1, P1 ;  /* 0x0000005110107211 */ /* 0x000fe400008f0eff */
[-C--:B------:R-:W-:Y:S02]  /*23f0*/  IADD3 R13, P6, PT, R22, R59.reuse, RZ ;  /* 0x0000003b160d7210 */ /* 0x080fe40007fde0ff */
[----:B0-----:R-:W-:-:S02]  /*2400*/  IADD3 R15, P5, PT, R24, R59, RZ ;  /* 0x0000003b180f7210 */ /* 0x001fc40007fbe0ff */
[----:B------:R-:W-:Y:S02]  /*2410*/  IADD3 R17, P1, PT, R26, R59, RZ ;  /* 0x0000003b1a117210 */ /* 0x000fe40007f3e0ff */
[----:B------:R-:W-:Y:S02]  /*2420*/  LEA.HI.X.SX32 R18, R18, R81, 0x1, P4 ;  /* 0x0000005112127211 */ /* 0x000fe400020f0eff */
[----:B------:R-:W-:Y:S02]  /*2430*/  IADD3 R19, P4, PT, R28, R59, RZ ;  /* 0x0000003b1c137210 */ /* 0x000fe40007f9e0ff */
[-C--:B------:R-:W-:Y:S02]  /*2440*/  LEA.HI.X.SX32 R20, R20, R81.reuse, 0x1, P2 ;  /* 0x0000005114147211 */ /* 0x080fe400010f0eff */
[-C--:B------:R-:W-:Y:S02]  /*2450*/  LEA.HI.X.SX32 R22, R22, R81.reuse, 0x1, P6 ;  /* 0x0000005116167211 */ /* 0x080fe400030f0eff */
[----:B------:R-:W-:-:S02]  /*2460*/  LEA.HI.X.SX32 R24, R24, R81, 0x1, P5 ;  /* 0x0000005118187211 */ /* 0x000fc400028f0eff */
[----:B------:R-:W-:Y:S02]  /*2470*/  LEA.HI.X.SX32 R26, R26, R81, 0x1, P1 ;  /* 0x000000511a1a7211 */ /* 0x000fe400008f0eff */
[-C--:B------:R-:W-:Y:S02]  /*2480*/  IADD3 R21, P2, PT, R30, R59.reuse, RZ ;  /* 0x0000003b1e157210 */ /* 0x080fe40007f5e0ff */
[-C--:B------:R-:W-:Y:S02]  /*2490*/  IADD3 R23, P6, PT, R32, R59.reuse, RZ ;  /* 0x0000003b20177210 */ /* 0x080fe40007fde0ff */
[-C--:B------:R-:W-:Y:S02]  /*24a0*/  IADD3 R25, P5, PT, R34, R59.reuse, RZ ;  /* 0x0000003b22197210 */ /* 0x080fe40007fbe0ff */
[----:B------:R-:W-:Y:S02]  /*24b0*/  IADD3 R27, P1, PT, R36, R59, RZ ;  /* 0x0000003b241b7210 */ /* 0x000fe40007f3e0ff */
[----:B------:R-:W-:-:S02]  /*24c0*/  LEA.HI.X.SX32 R28, R28, R81, 0x1, P4 ;  /* 0x000000511c1c7211 */ /* 0x000fc400020f0eff */
[----:B------:R-:W-:Y:S02]  /*24d0*/  IADD3 R29, P4, PT, R38, R59, RZ ;  /* 0x0000003b261d7210 */ /* 0x000fe40007f9e0ff */
[-C--:B------:R-:W-:Y:S02]  /*24e0*/  LEA.HI.X.SX32 R30, R30, R81.reuse, 0x1, P2 ;  /* 0x000000511e1e7211 */ /* 0x080fe400010f0eff */
[-C--:B------:R-:W-:Y:S02]  /*24f0*/  LEA.HI.X.SX32 R32, R32, R81.reuse, 0x1, P6 ;  /* 0x0000005120207211 */ /* 0x080fe400030f0eff */
[-C--:B------:R-:W-:Y:S02]  /*2500*/  LEA.HI.X.SX32 R34, R34, R81.reuse, 0x1, P5 ;  /* 0x0000005122227211 */ /* 0x080fe400028f0eff */
[----:B------:R-:W-:Y:S02]  /*2510*/  LEA.HI.X.SX32 R36, R36, R81, 0x1, P1 ;  /* 0x0000005124247211 */ /* 0x000fe400008f0eff */
[----:B------:R-:W-:-:S02]  /*2520*/  IADD3 R31, P2, PT, R40, R59, RZ ;  /* 0x0000003b281f7210 */ /* 0x000fc40007f5e0ff */
[-C--:B------:R-:W-:Y:S02]  /*2530*/  IADD3 R33, P6, PT, R42, R59.reuse, RZ ;  /* 0x0000003b2a217210 */ /* 0x080fe40007fde0ff */
[-C--:B------:R-:W-:Y:S02]  /*2540*/  IADD3 R35, P5, PT, R44, R59.reuse, RZ ;  /* 0x0000003b2c237210 */ /* 0x080fe40007fbe0ff */
[----:B------:R-:W-:Y:S02]  /*2550*/  IADD3 R37, P1, PT, R46, R59, RZ ;  /* 0x0000003b2e257210 */ /* 0x000fe40007f3e0ff */
[----:B------:R-:W-:Y:S02]  /*2560*/  LEA.HI.X.SX32 R38, R38, R81, 0x1, P4 ;  /* 0x0000005126267211 */ /* 0x000fe400020f0eff */
[----:B------:R-:W-:Y:S02]  /*2570*/  IADD3 R39, P4, PT, R48, R59, RZ ;  /* 0x0000003b30277210 */ /* 0x000fe40007f9e0ff */
[----:B------:R-:W-:-:S02]  /*2580*/  LEA.HI.X.SX32 R40, R40, R81, 0x1, P2 ;  /* 0x0000005128287211 */ /* 0x000fc400010f0eff */
[-C--:B------:R-:W-:Y:S02]  /*2590*/  LEA.HI.X.SX32 R42, R42, R81.reuse, 0x1, P6 ;  /* 0x000000512a2a7211 */ /* 0x080fe400030f0eff */
[-C--:B------:R-:W-:Y:S02]  /*25a0*/  LEA.HI.X.SX32 R44, R44, R81.reuse, 0x1, P5 ;  /* 0x000000512c2c7211 */ /* 0x080fe400028f0eff */
[----:B------:R-:W-:Y:S02]  /*25b0*/  LEA.HI.X.SX32 R46, R46, R81, 0x1, P1 ;  /* 0x000000512e2e7211 */ /* 0x000fe400008f0eff */
[-C--:B------:R-:W-:Y:S02]  /*25c0*/  IADD3 R41, P2, PT, R50, R59.reuse, RZ ;  /* 0x0000003b32297210 */ /* 0x080fe40007f5e0ff */
[-C--:B------:R-:W-:Y:S02]  /*25d0*/  IADD3 R43, P6, PT, R52, R59.reuse, RZ ;  /* 0x0000003b342b7210 */ /* 0x080fe40007fde0ff */
[----:B------:R-:W-:-:S02]  /*25e0*/  IADD3 R45, P5, PT, R54, R59, RZ ;  /* 0x0000003b362d7210 */ /* 0x000fc40007fbe0ff */
        /* <DEDUP_REMOVED lines=16> */
[-C--:B------:R-:W-:Y:S02]  /*26f0*/  LEA.HI.X.SX32 R63, R63, R81.reuse, 0x1, P1 ;  /* 0x000000513f3f7211 */ /* 0x080fe400008f0eff */
[----:B------:R-:W-:Y:S01]  /*2700*/  LEA.HI.X.SX32 R64, R64, R81, 0x1, P4 ;  /* 0x0000005140407211 */ /* 0x000fe200020f0eff */
[----:B-1----:R-:W-:Y:S06]  /*2710*/  BRA.U UP0, `(.L_x_5) ;  /* 0x0000000100187547 */ /* 0x002fec000b800000 */
[----:B------:R-:W-:Y:S01]  /*2720*/  ELECT P1, URZ, PT ;  /* 0x0000000000ff782f */ /* 0x000fe20003820000 */
[----:B------:R-:W-:Y:S01]  /*2730*/  IMAD.MOV.U32 R80, RZ, RZ, 0x1 ;  /* 0x00000001ff507424 */ /* 0x000fe200078e00ff */
[----:B------:R-:W-:Y:S01]  /*2740*/  UMOV UR6, 0x40 ;  /* 0x0000004000067882 */ /* 0x000fe20000000000 */
[----:B------:R-:W-:Y:S01]  /*2750*/  UVIRTCOUNT.DEALLOC.SMPOOL 0x80 ;  /* 0x000000800000784c */ /* 0x000fe20000000000 */
[----:B------:R-:W-:-:S09]  /*2760*/  ULEA UR6, UR5, UR6, 0x18 ;  /* 0x0000000605067291 */ /* 0x000fd2000f8ec0ff */
[----:B------:R0:W-:Y:S03]  /*2770*/  @P1 STS.U8 [UR6], R80 ;  /* 0x00000050ff001988 */ /* 0x0001e60008000006 */
.L_x_5:
[----:B------:R-:W-:Y:S01]  /*2780*/  UIADD3 UR14, UPT, UPT, UR12, UR4, URZ ;  /* 0x000000040c0e7290 */ /* 0x000fe2000fffe0ff */
[C---:B------:R-:W-:Y:S01]  /*2790*/  LOP3.LUT R162, R242.reuse, 0x8, RZ, 0xfc, !PT ;  /* 0x00000008f2a27812 */ /* 0x040fe200078efcff */
[----:B------:R-:W-:Y:S01]  /*27a0*/  VOTEU.ALL UP2, P3 ;  /* 0x0000000000ff7886 */ /* 0x000fe20001840000 */
[----:B------:R-:W-:Y:S01]  /*27b0*/  VOTEU.ALL UP3, P3 ;  /* 0x0000000000ff7886 */ /* 0x000fe20001860000 */
[----:B------:R-:W-:Y:S02]  /*27c0*/  PLOP3.LUT P1, PT, PT, PT, UP1, 0x80, 0x8 ;  /* 0x000000000008781c */ /* 0x000fe40003f2f018 */
[----:B------:R-:W-:Y:S01]  /*27d0*/  LOP3.LUT R81, R242, 0x10, RZ, 0xfc, !PT ;  /* 0x00000010f2517812 */ /* 0x000fe200078efcff */
[----:B------:R-:W-:-:S04]  /*27e0*/  @!UP2 UIADD3 UR4, UPT, UPT, -UR7, 0x100000, URZ ;  /* 0x001000000704a890 */ /* 0x000fc8000fffe1ff */
[----:B------:R-:W-:Y:S02]  /*27f0*/  @!UP2 USHF.L.U32 UR5, UR4, 0xb, URZ ;  /* 0x0000000b0405a899 */ /* 0x000fe400080006ff */
[----:B------:R-:W-:Y:S01]  /*2800*/  @!UP2 USHF.L.U32 UR4, UR4, 0x1, URZ ;  /* 0x000000010404a899 */ /* 0x000fe200080006ff */
[----:B------:R-:W-:Y:S01]  /*2810*/  STTM.16dp32bit_t0_t15.x64 tmem[UR14], RZ ;  /* 0x000000ff000079ed */ /* 0x000fe20008b0000e */
[----:B------:R-:W-:Y:S01]  /*2820*/  STTM.16dp32bit_t16_t31.x64 tmem[UR14+0x40], RZ ;  /* 0x000040ff000079ed */ /* 0x000fe20008b2000e */
[----:B------:R-:W1:Y:S02]  /*2830*/  FENCE.VIEW.ASYNC.T ;  /* 0x00000000000073c6 */ /* 0x000e640000000200 */
[----:B-1----:R-:W-:Y:S01]  /*2840*/  BAR.SYNC.DEFER_BLOCKING 0x0 ;  /* 0x0000000000007b1d */ /* 0x002fe20000010000 */
[----:B------:R-:W-:Y:S02]  /*2850*/  ISETP.LT.AND P1, PT, R162, UR30, P1 ;  /* 0x0000001ea2007c0c */ /* 0x000fe40008f21270 */
[----:B0-----:R-:W-:-:S02]  /*2860*/  LOP3.LUT R80, R242, 0x18, RZ, 0xfc, !PT ;  /* 0x00000018f2507812 */ /* 0x001fc400078efcff */
[----:B------:R-:W-:Y:S02]  /*2870*/  PLOP3.LUT P2, PT, PT, PT, UP1, 0x80, 0x8 ;  /* 0x000000000008781c */ /* 0x000fe40003f4f018 */
[----:B------:R-:W-:Y:S02]  /*2880*/  PLOP3.LUT P4, PT, PT, PT, UP1, 0x80, 0x8 ;  /* 0x000000000008781c */ /* 0x000fe40003f8f018 */
[----:B------:R-:W-:Y:S01]  /*2890*/  ISETP.LT.AND P2, PT, R81, UR30, P2 ;  /* 0x0000001e51007c0c */ /* 0x000fe20009741270 */
[----:B------:R-:W-:Y:S01]  /*28a0*/  @P0 IMAD.MOV.U32 R81, RZ, RZ, R6 ;  /* 0x000000ffff510224 */ /* 0x000fe200078e0006 */
[----:B------:R-:W-:Y:S01]  /*28b0*/  ISETP.LT.AND P4, PT, R80, UR30, P4 ;  /* 0x0000001e50007c0c */ /* 0x000fe2000a781270 */
[----:B------:R-:W-:Y:S01]  /*28c0*/  @P0 IMAD.MOV.U32 R80, RZ, RZ, R0 ;  /* 0x000000ffff500224 */ /* 0x000fe200078e0000 */
[----:B------:R-:W0:Y:S02]  /*28d0*/  FENCE.VIEW.ASYNC.S ;  /* 0x00000000000073c6 */ /* 0x000e240000000000 */
[----:B0-----:R0:W1:Y:S02]  /*28e0*/  @!UP3 SYNCS.EXCH.64 URZ, [UR10], UR4 ;  /* 0x000000040affb5b2 */ /* 0x0010640008000100 */
[----:B-1----:R-:W-:Y:S01]  /*28f0*/  BAR.SYNC.DEFER_BLOCKING 0x0 ;  /* 0x0000000000007b1d */ /* 0x002fe20000010000 */
[----:B------:R-:W-:-:S02]  /*2900*/  PRMT R126, RZ, 0x7610, R126 ;  /* 0x00007610ff7e7816 */ /* 0x000fc4000000007e */
[----:B------:R-:W-:Y:S02]  /*2910*/  PRMT R127, RZ, 0x7610, R127 ;  /* 0x00007610ff7f7816 */ /* 0x000fe4000000007f */
[----:B------:R-:W-:Y:S02]  /*2920*/  LOP3.LUT R252, R242, 0x20, RZ, 0xfc, !PT ;  /* 0x00000020f2fc7812 */ /* 0x000fe400078efcff */
[----:B------:R-:W-:Y:S01]  /*2930*/  PRMT R128, RZ, 0x7610, R128 ;  /* 0x00007610ff807816 */ /* 0x000fe20000000080 */
[----:B------:R1:W2:Y:S01]  /*2940*/  @P0 LDG.E.U8 R74, desc[UR26][R80.64] ;  /* 0x0000001a504a0981 */ /* 0x0002a2000c1e1100 */
[----:B------:R-:W-:-:S04]  /*2950*/  PLOP3.LUT P0, PT, PT, PT, UP1, 0x80, 0x8 ;  /* 0x000000000008781c */ /* 0x000fc80003f0f018 */
[----:B------:R-:W-:Y:S01]  /*2960*/  ISETP.LT.AND P0, PT, R252, UR30, P0 ;  /* 0x0000001efc007c0c */ /* 0x000fe20008701270 */
[----:B-1----:R-:W-:Y:S02]  /*2970*/  @P1 IMAD.MOV.U32 R80, RZ, RZ, R2 ;  /* 0x000000ffff501224 */ /* 0x002fe400078e0002 */
[----:B------:R-:W-:-:S05]  /*2980*/  @P1 IMAD.MOV.U32 R81, RZ, RZ, R8 ;  /* 0x000000ffff511224 */ /* 0x000fca00078e0008 */
[----:B------:R1:W3:Y:S02]  /*2990*/  @P1 LDG.E.U8 R126, desc[UR26][R80.64] ;  /* 0x0000001a507e1981 */ /* 0x0002e4000c1e1100 */
[----:B-1----:R-:W-:Y:S02]  /*29a0*/  @P2 IMAD.MOV.U32 R80, RZ, RZ, R3 ;  /* 0x000000ffff502224 */ /* 0x002fe400078e0003 */
[----:B------:R-:W-:-:S05]  /*29b0*/  @P2 IMAD.MOV.U32 R81, RZ, RZ, R10 ;  /* 0x000000ffff512224 */ /* 0x000fca00078e000a */
[----:B------:R1:W4:Y:S01]  /*29c0*/  @P2 LDG.E.U8 R127, desc[UR26][R80.64] ;  /* 0x0000001a507f2981 */ /* 0x000322000c1e1100 */
[----:B------:R-:W-:Y:S01]  /*29d0*/  LOP3.LUT R248, R242, 0x28, RZ, 0xfc, !PT ;  /* 0x00000028f2f87812 */ /* 0x000fe200078efcff */
[----:B-1----:R-:W-:Y:S02]  /*29e0*/  @P4 IMAD.MOV.U32 R80, RZ, RZ, R4 ;  /* 0x000000ffff504224 */ /* 0x002fe400078e0004 */
[----:B------:R-:W-:-:S05]  /*29f0*/  @P4 IMAD.MOV.U32 R81, RZ, RZ, R12 ;  /* 0x000000ffff514224 */ /* 0x000fca00078e000c */
[----:B------:R1:W5:Y:S01]  /*2a00*/  @P4 LDG.E.U8 R128, desc[UR26][R80.64] ;  /* 0x0000001a50804981 */ /* 0x000362000c1e1100 */
[----:B------:R-:W-:Y:S02]  /*2a10*/  PLOP3.LUT P4, PT, PT, PT, UP1, 0x80, 0x8 ;  /* 0x000000000008781c */ /* 0x000fe40003f8f018 */
[----:B------:R-:W-:Y:S02]  /*2a20*/  PRMT R130, RZ, 0x7610, R130 ;  /* 0x00007610ff827816 */ /* 0x000fe40000000082 */
[----:B------:R-:W-:Y:S02]  /*2a30*/  ISETP.LT.AND P4, PT, R248, UR30, P4 ;  /* 0x0000001ef8007c0c */ /* 0x000fe4000a781270 */
[----:B------:R-:W-:Y:S02]  /*2a40*/  LOP3.LUT R245, R242, 0x30, RZ, 0xfc, !PT ;  /* 0x00000030f2f57812 */ /* 0x000fe400078efcff */
[----:B------:R-:W-:Y:S01]  /*2a50*/  PLOP3.LUT P2, PT, PT, PT, UP1, 0x80, 0x8 ;  /* 0x000000000008781c */ /* 0x000fe20003f4f018 */
[----:B-1----:R-:W-:-:S02]  /*2a60*/  @P0 IMAD.MOV.U32 R80, RZ, RZ, R5 ;  /* 0x000000ffff500224 */ /* 0x002fc400078e0005 */
[----:B------:R-:W-:Y:S01]  /*2a70*/  @P0 IMAD.MOV.U32 R81, RZ, RZ, R14 ;  /* 0x000000ffff510224 */ /* 0x000fe200078e000e */
[----:B------:R-:W-:Y:S02]  /*2a80*/  ISETP.LT.AND P2, PT, R245, UR30, P2 ;  /* 0x0000001ef5007c0c */ /* 0x000fe40009741270 */
[----:B------:R-:W-:Y:S02]  /*2a90*/  LOP3.LUT R241, R242, 0x38, RZ, 0xfc, !PT ;  /* 0x00000038f2f17812 */ /* 0x000fe400078efcff */
[----:B------:R1:W2:Y:S01]  /*2aa0*/  @P0 LDG.E.U8 R130, desc[UR26][R80.64] ;  /* 0x0000001a50820981 */ /* 0x0002a2000c1e1100 */
[----:B------:R-:W-:Y:S02]  /*2ab0*/  PLOP3.LUT P0, PT, PT, PT, UP1, 0x80, 0x8 ;  /* 0x000000000008781c */ /* 0x000fe40003f0f018 */
[----:B------:R-:W-:Y:S02]  /*2ac0*/  PRMT R132, RZ, 0x7610, R132 ;  /* 0x00007610ff847816 */ /* 0x000fe40000000084 */
[----:B------:R-:W-:-:S02]  /*2ad0*/  ISETP.LT.AND P0, PT, R241, UR30, P0 ;  /* 0x0000001ef1007c0c */ /* 0x000fc40008701270 */
[----:B------:R-:W-:Y:S02]  /*2ae0*/  LOP3.LUT R164, R242, 0x2, RZ, 0xfc, !PT ;  /* 0x00000002f2a47812 */ /* 0x000fe400078efcff */
[----:B------:R-:W-:Y:S01]  /*2af0*/  PLOP3.LUT P1, PT, PT, PT, UP1, 0x80, 0x8 ;  /* 0x000000000008781c */ /* 0x000fe20003f2f018 */
[----:B-1----:R-:W-:Y:S01]  /*2b00*/  @P4 IMAD.MOV.U32 R80, RZ, RZ, R7 ;  /* 0x000000ffff504224 */ /* 0x002fe200078e0007 */
[----:B------:R-:W-:Y:S01]  /*2b10*/  PRMT R131, RZ, 0x7610, R131 ;  /* 0x00007610ff837816 */ /* 0x000fe20000000083 */
[----:B------:R-:W-:Y:S01]  /*2b20*/  @P4 IMAD.MOV.U32 R81, RZ, RZ, R16 ;  /* 0x000000ffff514224 */ /* 0x000fe200078e0010 */
[----:B------:R-:W-:Y:S02]  /*2b30*/  ISETP.LT.AND P1, PT, R164, UR30, P1 ;  /* 0x0000001ea4007c0c */ /* 0x000fe40008f21270 */
[----:B------:R-:W-:Y:S02]  /*2b40*/  LOP3.LUT R162, R242, 0xa, RZ, 0xfc, !PT ;  /* 0x0000000af2a27812 */ /* 0x000fe400078efcff */
[----:B------:R1:W2:Y:S01]  /*2b50*/  @P4 LDG.E.U8 R132, desc[UR26][R80.64] ;  /* 0x0000001a50844981 */ /* 0x0002a2000c1e1100 */
[----:B------:R-:W-:-:S02]  /*2b60*/  PLOP3.LUT P5, PT, PT, PT, UP1, 0x80, 0x8 ;  /* 0x000000000008781c */ /* 0x000fc40003faf018 */
[----:B------:R-:W-:Y:S02]  /*2b70*/  PRMT R134, RZ, 0x7610, R134 ;  /* 0x00007610ff867816 */ /* 0x000fe40000000086 */
[----:B------:R-:W-:Y:S01]  /*2b80*/  ISETP.LT.AND P5, PT, R162, UR30, P5 ;  /* 0x0000001ea2007c0c */ /* 0x000fe2000afa1270 */
[----:B-1----:R-:W-:Y:S02]  /*2b90*/  @P2 IMAD.MOV.U32 R80, RZ, RZ, R9 ;  /* 0x000000ffff502224 */ /* 0x002fe400078e0009 */
[----:B------:R-:W-:Y:S01]  /*2ba0*/  @P2 IMAD.MOV.U32 R81, RZ, RZ, R18 ;  /* 0x000000ffff512224 */ /* 0x000fe200078e0012 */
[----:B------:R-:W-:-:S04]  /*2bb0*/  LOP3.LUT R162, R242, 0x12, RZ, 0xfc, !PT ;  /* 0x00000012f2a27812 */ /* 0x000fc800078efcff */
[----:B------:R1:W2:Y:S01]  /*2bc0*/  @P2 LDG.E.U8 R131, desc[UR26][R80.64] ;  /* 0x0000001a50832981 */ /* 0x0002a2000c1e1100 */
[----:B------:R-:W-:Y:S02]  /*2bd0*/  PLOP3.LUT P2, PT, PT, PT, UP1, 0x80, 0x8 ;  /* 0x000000000008781c */ /* 0x000fe40003f4f018 */
[----:B------:R-:W-:Y:S02]  /*2be0*/  PRMT R133, RZ, 0x7610, R133 ;  /* 0x00007610ff857816 */ /* 0x000fe40000000085 */
[----:B------:R-:W-:Y:S01]  /*2bf0*/  ISETP.LT.AND P2, PT, R162, UR30, P2 ;  /* 0x0000001ea2007c0c */ /* 0x000fe20009741270 */
[----:B-1----:R-:W-:Y:S02]  /*2c00*/  @P0 IMAD.MOV.U32 R80, RZ, RZ, R11 ;  /* 0x000000ffff500224 */ /* 0x002fe400078e000b */
[----:B------:R-:W-:-:S05]  /*2c10*/  @P0 IMAD.MOV.U32 R81, RZ, RZ, R20 ;  /* 0x000000ffff510224 */ /* 0x000fca00078e0014 */
[----:B------:R1:W2:Y:S01]  /*2c20*/  @P0 LDG.E.U8 R134, desc[UR26][R80.64] ;  /* 0x0000001a50860981 */ /* 0x0002a2000c1e1100 */
[----:B------:R-:W-:Y:S01]  /*2c30*/  PRMT R135, RZ, 0x7610, R135 ;  /* 0x00007610ff877816 */ /* 0x000fe20000000087 */
[----:B-1----:R-:W-:Y:S02]  /*2c40*/  @P1 IMAD.MOV.U32 R80, RZ, RZ, R13 ;  /* 0x000000ffff501224 */ /* 0x002fe400078e000d */
[----:B------:R-:W-:Y:S01]  /*2c50*/  @P1 IMAD.MOV.U32 R81, RZ, RZ, R22 ;  /* 0x000000ffff511224 */ /* 0x000fe200078e0016 */
[----:B------:R-:W-:-:S04]  /*2c60*/  LOP3.LUT R162, R242, 0x1a, RZ, 0xfc, !PT ;  /* 0x0000001af2a27812 */ /* 0x000fc800078efcff */
[----:B------:R1:W2:Y:S01]  /*2c70*/  @P1 LDG.E.U8 R133, desc[UR26][R80.64] ;  /* 0x0000001a50851981 */ /* 0x0002a2000c1e1100 */
[----:B------:R-:W-:Y:S02]  /*2c80*/  PLOP3.LUT P4, PT, PT, PT, UP1, 0x80, 0x8 ;  /* 0x000000000008781c */ /* 0x000fe40003f8f018 */
[----:B------:R-:W-:Y:S01]  /*2c90*/  PRMT R136, RZ, 0x7610, R136 ;  /* 0x00007610ff887816 */ /* 0x000fe20000000088 */
[----:B-1----:R-:W-:Y:S02]  /*2ca0*/  @P5 IMAD.MOV.U32 R80, RZ, RZ, R15 ;  /* 0x000000ffff505224 */ /* 0x002fe400078e000f */
[----:B------:R-:W-:Y:S01]  /*2cb0*/  @P5 IMAD.MOV.U32 R81, RZ, RZ, R24 ;  /* 0x000000ffff515224 */ /* 0x000fe200078e0018 */
[----:B------:R-:W-:-:S04]  /*2cc0*/  ISETP.LT.AND P4, PT, R162, UR30, P4 ;  /* 0x0000001ea2007c0c */ /* 0x000fc8000a781270 */
[----:B------:R1:W2:Y:S01]  /*2cd0*/  @P5 LDG.E.U8 R135, desc[UR26][R80.64] ;  /* 0x0000001a50875981 */ /* 0x0002a2000c1e1100 */
[C---:B------:R-:W-:Y:S02]  /*2ce0*/  LOP3.LUT R251, R242.reuse, 0x22, RZ, 0xfc, !PT ;  /* 0x00000022f2fb7812 */ /* 0x040fe400078efcff */
[----:B------:R-:W-:Y:S01]  /*2cf0*/  PLOP3.LUT P0, PT, PT, PT, UP1, 0x80, 0x8 ;  /* 0x000000000008781c */ /* 0x000fe20003f0f018 */
[----:B-1----:R-:W-:Y:S02]  /*2d00*/  @P2 IMAD.MOV.U32 R80, RZ, RZ, R17 ;  /* 0x000000ffff502224 */ /* 0x002fe400078e0011 */
[----:B------:R-:W-:Y:S01]  /*2d10*/  @P2 IMAD.MOV.U32 R81, RZ, RZ, R26 ;  /* 0x000000ffff512224 */ /* 0x000fe200078e001a */
[----:B------:R-:W-:-:S04]  /*2d20*/  LOP3.LUT R247, R242, 0x2a, RZ, 0xfc, !PT ;  /* 0x0000002af2f77812 */ /* 0x000fc800078efcff */
[----:B------:R1:W2:Y:S01]  /*2d30*/  @P2 LDG.E.U8 R136, desc[UR26][R80.64] ;  /* 0x0000001a50882981 */ /* 0x0002a2000c1e1100 */
[----:B------:R-:W-:Y:S02]  /*2d40*/  ISETP.LT.AND P2, PT, R251, UR30, P0 ;  /* 0x0000001efb007c0c */ /* 0x000fe40008741270 */
[----:B------:R-:W-:Y:S02]  /*2d50*/  PLOP3.LUT P0, PT, PT, PT, UP1, 0x80, 0x8 ;  /* 0x000000000008781c */ /* 0x000fe40003f0f018 */
[----:B------:R-:W-:Y:S02]  /*2d60*/  PRMT R137, RZ, 0x7610, R137 ;  /* 0x00007610ff897816 */ /* 0x000fe40000000089 */
[----:B------:R-:W-:Y:S02]  /*2d70*/  ISETP.LT.AND P0, PT, R247, UR30, P0 ;  /* 0x0000001ef7007c0c */ /* 0x000fe40008701270 */
[----:B------:R-:W-:Y:S01]  /*2d80*/  LOP3.LUT R244, R242, 0x32, RZ, 0xfc, !PT ;  /* 0x00000032f2f47812 */ /* 0x000fe200078efcff */
[----:B-1----:R-:W-:Y:S01]  /*2d90*/  @P4 IMAD.MOV.U32 R80, RZ, RZ, R19 ;  /* 0x000000ffff504224 */ /* 0x002fe200078e0013 */
[----:B------:R-:W-:Y:S01]  /*2da0*/  PLOP3.LUT P1, PT, PT, PT, UP1, 0x80, 0x8 ;  /* 0x000000000008781c */ /* 0x000fe20003f2f018 */
[----:B------:R-:W-:Y:S01]  /*2db0*/  @P4 IMAD.MOV.U32 R81, RZ, RZ, R28 ;  /* 0x000000ffff514224 */ /* 0x000fe200078e001c */
[----:B------:R-:W-:-:S02]  /*2dc0*/  PRMT R138, RZ, 0x7610, R138 ;  /* 0x00007610ff8a7816 */ /* 0x000fc4000000008a */
[----:B------:R-:W-:Y:S02]  /*2dd0*/  ISETP.LT.AND P1, PT, R244, UR30, P1 ;  /* 0x0000001ef4007c0c */ /* 0x000fe40008f21270 */
[----:B------:R1:W2:Y:S01]  /*2de0*/  @P4 LDG.E.U8 R137, desc[UR26][R80.64] ;  /* 0x0000001a50894981 */ /* 0x0002a2000c1e1100 */
[----:B------:R-:W-:Y:S02]  /*2df0*/  LOP3.LUT R240, R242, 0x3a, RZ, 0xfc, !PT ;  /* 0x0000003af2f07812 */ /* 0x000fe400078efcff */
[----:B------:R-:W-:Y:S02]  /*2e00*/  PLOP3.LUT P5, PT, PT, PT, UP1, 0x80, 0x8 ;  /* 0x000000000008781c */ /* 0x000fe40003faf018 */
[----:B------:R-:W-:Y:S01]  /*2e10*/  PRMT R139, RZ, 0x7610, R139 ;  /* 0x00007610ff8b7816 */ /* 0x000fe2000000008b */
[----:B-1----:R-:W-:Y:S02]  /*2e20*/  @P2 IMAD.MOV.U32 R80, RZ, RZ, R21 ;  /* 0x000000ffff502224 */ /* 0x002fe400078e0015 */
[----:B------:R-:W-:Y:S01]  /*2e30*/  @P2 IMAD.MOV.U32 R81, RZ, RZ, R30 ;  /* 0x000000ffff512224 */ /* 0x000fe200078e001e */
[----:B------:R-:W-:-:S02]  /*2e40*/  ISETP.LT.AND P5, PT, R240, UR30, P5 ;  /* 0x0000001ef0007c0c */ /* 0x000fc4000afa1270 */
[----:B------:R-:W-:Y:S02]  /*2e50*/  LOP3.LUT R162, R242, 0x4, RZ, 0xfc, !PT ;  /* 0x00000004f2a27812 */ /* 0x000fe400078efcff */
[----:B------:R1:W2:Y:S01]  /*2e60*/  @P2 LDG.E.U8 R138, desc[UR26][R80.64] ;  /* 0x0000001a508a2981 */ /* 0x0002a2000c1e1100 */
[----:B------:R-:W-:Y:S02]  /*2e70*/  PLOP3.LUT P2, PT, PT, PT, UP1, 0x80, 0x8 ;  /* 0x000000000008781c */ /* 0x000fe40003f4f018 */
[----:B------:R-:W-:Y:S02]  /*2e80*/  PRMT R140, RZ, 0x7610, R140 ;  /* 0x00007610ff8c7816 */ /* 0x000fe4000000008c */
[----:B------:R-:W-:Y:S01]  /*2e90*/  ISETP.LT.AND P2, PT, R162, UR30, P2 ;  /* 0x0000001ea2007c0c */ /* 0x000fe20009741270 */
[----:B-1----:R-:W-:Y:S02]  /*2ea0*/  @P0 IMAD.MOV.U32 R80, RZ, RZ, R23 ;  /* 0x000000ffff500224 */ /* 0x002fe400078e0017 */
[----:B------:R-:W-:-:S05]  /*2eb0*/  @P0 IMAD.MOV.U32 R81, RZ, RZ, R32 ;  /* 0x000000ffff510224 */ /* 0x000fca00078e0020 */
[----:B------:R1:W2:Y:S01]  /*2ec0*/  @P0 LDG.E.U8 R139, desc[UR26][R80.64] ;  /* 0x0000001a508b0981 */ /* 0x0002a2000c1e1100 */
[----:B------:R-:W-:Y:S02]  /*2ed0*/  PRMT R141, RZ, 0x7610, R141 ;  /* 0x00007610ff8d7816 */ /* 0x000fe4000000008d */
[----:B------:R-:W-:Y:S01]  /*2ee0*/  LOP3.LUT R164, R242, 0xc, RZ, 0xfc, !PT ;  /* 0x0000000cf2a47812 */ /* 0x000fe200078efcff */
[----:B-1----:R-:W-:Y:S02]  /*2ef0*/  @P1 IMAD.MOV.U32 R80, RZ, RZ, R25 ;  /* 0x000000ffff501224 */ /* 0x002fe400078e0019 */
[----:B------:R-:W-:Y:S01]  /*2f00*/  @P1 IMAD.MOV.U32 R81, RZ, RZ, R34 ;  /* 0x000000ffff511224 */ /* 0x000fe200078e0022 */
[----:B------:R-:W-:-:S04]  /*2f10*/  PLOP3.LUT P0, PT, PT, PT, UP1, 0x80, 0x8 ;  /* 0x000000000008781c */ /* 0x000fc80003f0f018 */
[----:B------:R1:W2:Y:S01]  /*2f20*/  @P1 LDG.E.U8 R140, desc[UR26][R80.64] ;  /* 0x0000001a508c1981 */ /* 0x0002a2000c1e1100 */
[----:B------:R-:W-:Y:S02]  /*2f30*/  ISETP.LT.AND P0, PT, R164, UR30, P0 ;  /* 0x0000001ea4007c0c */ /* 0x000fe40008701270 */
[----:B------:R-:W-:Y:S01]  /*2f40*/  PRMT R142, RZ, 0x7610, R142 ;  /* 0x00007610ff8e7816 */ /* 0x000fe2000000008e */
[----:B-1----:R-:W-:Y:S02]  /*2f50*/  @P5 IMAD.MOV.U32 R80, RZ, RZ, R27 ;  /* 0x000000ffff505224 */ /* 0x002fe400078e001b */
[----:B------:R-:W-:Y:S01]  /*2f60*/  @P5 IMAD.MOV.U32 R81, RZ, RZ, R36 ;  /* 0x000000ffff515224 */ /* 0x000fe200078e0024 */
[----:B------:R-:W-:Y:S02]  /*2f70*/  LOP3.LUT R162, R242, 0x14, RZ, 0xfc, !PT ;  /* 0x00000014f2a27812 */ /* 0x000fe400078efcff */
[----:B------:R-:W-:Y:S02]  /*2f80*/  PLOP3.LUT P1, PT, PT, PT, UP1, 0x80, 0x8 ;  /* 0x000000000008781c */ /* 0x000fe40003f2f018 */
[----:B------:R1:W2:Y:S02]  /*2f90*/  @P5 LDG.E.U8 R141, desc[UR26][R80.64] ;  /* 0x0000001a508d5981 */ /* 0x0002a4000c1e1100 */
[----:B------:R-:W-:Y:S01]  /*2fa0*/  ISETP.LT.AND P1, PT, R162, UR30, P1 ;  /* 0x0000001ea2007c0c */ /* 0x000fe20008f21270 */
[----:B-1----:R-:W-:-:S02]  /*2fb0*/  @P2 IMAD.MOV.U32 R80, RZ, RZ, R29 ;  /* 0x000000ffff502224 */ /* 0x002fc400078e001d */
[----:B------:R-:W-:-:S05]  /*2fc0*/  @P2 IMAD.MOV.U32 R81, RZ, RZ, R38 ;  /* 0x000000ffff512224 */ /* 0x000fca00078e0026 */
[----:B------:R1:W2:Y:S01]  /*2fd0*/  @P2 LDG.E.U8 R142, desc[UR26][R80.64] ;  /* 0x0000001a508e2981 */ /* 0x0002a2000c1e1100 */
[----:B------:R-:W-:Y:S02]  /*2fe0*/  PLOP3.LUT P2, PT, PT, PT, UP1, 0x80, 0x8 ;  /* 0x000000000008781c */ /* 0x000fe40003f4f018 */
[----:B------:R-:W-:Y:S02]  /*2ff0*/  PRMT R144, RZ, 0x7610, R144 ;  /* 0x00007610ff907816 */ /* 0x000fe40000000090 */
[C---:B-1----:R-:W-:Y:S01]  /*3000*/  LOP3.LUT R80, R242.reuse, 0x1c, RZ, 0xfc, !PT ;  /* 0x0000001cf2507812 */ /* 0x042fe200078efcff */
[----:B------:R-:W-:Y:S01]  /*3010*/  @P0 IMAD.MOV.U32 R81, RZ, RZ, R40 ;  /* 0x000000ffff510224 */ /* 0x000fe200078e0028 */
[----:B------:R-:W-:Y:S02]  /*3020*/  LOP3.LUT R250, R242, 0x24, RZ, 0xfc, !PT ;  /* 0x00000024f2fa7812 */ /* 0x000fe400078efcff */
[----:B------:R-:W-:Y:S01]  /*3030*/  ISETP.LT.AND P2, PT, R80, UR30, P2 ;  /* 0x0000001e50007c0c */ /* 0x000fe20009741270 */
[----:B------:R-:W-:Y:S01]  /*3040*/  @P0 IMAD.MOV.U32 R80, RZ, RZ, R31 ;  /* 0x000000ffff500224 */ /* 0x000fe200078e001f */
[----:B------:R-:W-:-:S02]  /*3050*/  PLOP3.LUT P4, PT, PT, PT, UP1, 0x80, 0x8 ;  /* 0x000000000008781c */ /* 0x000fc40003f8f018 */
[----:B------:R-:W-:Y:S02]  /*3060*/  PRMT R143, RZ, 0x7610, R143 ;  /* 0x00007610ff8f7816 */ /* 0x000fe4000000008f */
[----:B------:R-:W-:Y:S01]  /*3070*/  ISETP.LT.AND P4, PT, R250, UR30, P4 ;  /* 0x0000001efa007c0c */ /* 0x000fe2000a781270 */
[----:B------:R1:W2:Y:S01]  /*3080*/  @P0 LDG.E.U8 R144, desc[UR26][R80.64] ;  /* 0x0000001a50900981 */ /* 0x0002a2000c1e1100 */
[----:B------:R-:W-:Y:S02]  /*3090*/  LOP3.LUT R246, R242, 0x2c, RZ, 0xfc, !PT ;  /* 0x0000002cf2f67812 */ /* 0x000fe400078efcff */
[----:B------:R-:W-:Y:S02]  /*30a0*/  PLOP3.LUT P5, PT, PT, PT, UP1, 0x80, 0x8 ;  /* 0x000000000008781c */ /* 0x000fe40003faf018 */
[----:B------:R-:W-:Y:S01]  /*30b0*/  PRMT R146, RZ, 0x7610, R146 ;  /* 0x00007610ff927816 */ /* 0x000fe20000000092 */
[----:B-1----:R-:W-:Y:S02]  /*30c0*/  @P1 IMAD.MOV.U32 R80, RZ, RZ, R33 ;  /* 0x000000ffff501224 */ /* 0x002fe400078e0021 */
[----:B------:R-:W-:Y:S01]  /*30d0*/  @P1 IMAD.MOV.U32 R81, RZ, RZ, R42 ;  /* 0x000000ffff511224 */ /* 0x000fe200078e002a */
[----:B------:R-:W-:-:S02]  /*30e0*/  ISETP.LT.AND P5, PT, R246, UR30, P5 ;  /* 0x0000001ef6007c0c */ /* 0x000fc4000afa1270 */
[C---:B------:R-:W-:Y:S02]  /*30f0*/  LOP3.LUT R243, R242.reuse, 0x34, RZ, 0xfc, !PT ;  /* 0x00000034f2f37812 */ /* 0x040fe400078efcff */
[----:B------:R1:W2:Y:S01]  /*3100*/  @P1 LDG.E.U8 R143, desc[UR26][R80.64] ;  /* 0x0000001a508f1981 */ /* 0x0002a2000c1e1100 */
[----:B------:R-:W-:Y:S02]  /*3110*/  PLOP3.LUT P0, PT, PT, PT, UP1, 0x80, 0x8 ;  /* 0x000000000008781c */ /* 0x000fe40003f0f018 */
[----:B------:R-:W-:Y:S02]  /*3120*/  PRMT R145, RZ, 0x7610, R145 ;  /* 0x00007610ff917816 */ /* 0x000fe40000000091 */
[----:B------:R-:W-:Y:S01]  /*3130*/  ISETP.LT.AND P0, PT, R243, UR30, P0 ;  /* 0x0000001ef3007c0c */ /* 0x000fe20008701270 */
[----:B-1----:R-:W-:Y:S02]  /*3140*/  @P2 IMAD.MOV.U32 R80, RZ, RZ, R35 ;  /* 0x000000ffff502224 */ /* 0x002fe400078e0023 */
[----:B------:R-:W-:Y:S01]  /*3150*/  @P2 IMAD.MOV.U32 R81, RZ, RZ, R44 ;  /* 0x000000ffff512224 */ /* 0x000fe200078e002c */
[----:B------:R-:W-:-:S02]  /*3160*/  LOP3.LUT R239, R242, 0x3c, RZ, 0xfc, !PT ;  /* 0x0000003cf2ef7812 */ /* 0x000fc400078efcff */
[----:B------:R-:W-:Y:S02]  /*3170*/  PLOP3.LUT P1, PT, PT, PT, UP1, 0x80, 0x8 ;  /* 0x000000000008781c */ /* 0x000fe40003f2f018 */
[----:B------:R1:W2:Y:S01]  /*3180*/  @P2 LDG.E.U8 R146, desc[UR26][R80.64] ;  /* 0x0000001a50922981 */ /* 0x0002a2000c1e1100 */
[----:B------:R-:W-:Y:S02]  /*3190*/  PRMT R147, RZ, 0x7610, R147 ;  /* 0x00007610ff937816 */ /* 0x000fe40000000093 */
[----:B------:R-:W-:Y:S01]  /*31a0*/  ISETP.LT.AND P1, PT, R239, UR30, P1 ;  /* 0x0000001eef007c0c */ /* 0x000fe20008f21270 */
[----:B-1----:R-:W-:Y:S02]  /*31b0*/  @P4 IMAD.MOV.U32 R80, RZ, RZ, R37 ;  /* 0x000000ffff504224 */ /* 0x002fe400078e0025 */
[----:B------:R-:W-:Y:S01]  /*31c0*/  @P4 IMAD.MOV.U32 R81, RZ, RZ, R46 ;  /* 0x000000ffff514224 */ /* 0x000fe200078e002e */
[----:B------:R-:W-:Y:S02]  /*31d0*/  LOP3.LUT R164, R242, 0x6, RZ, 0xfc, !PT ;  /* 0x00000006f2a47812 */ /* 0x000fe400078efcff */
[----:B------:R-:W-:-:S02]  /*31e0*/  PLOP3.LUT P2, PT, PT, PT, UP1, 0x80, 0x8 ;  /* 0x000000000008781c */ /* 0x000fc40003f4f018 */
[----:B------:R1:W2:Y:S01]  /*31f0*/  @P4 LDG.E.U8 R145, desc[UR26][R80.64] ;  /* 0x0000001a50914981 */ /* 0x0002a2000c1e1100 */
[----:B------:R-:W-:Y:S02]  /*3200*/  PRMT R148, RZ, 0x7610, R148 ;  /* 0x00007610ff947816 */ /* 0x000fe40000000094 */
[----:B------:R-:W-:Y:S01]  /*3210*/  ISETP.LT.AND P2, PT, R164, UR30, P2 ;  /* 0x0000001ea4007c0c */ /* 0x000fe20009741270 */
[----:B-1----:R-:W-:Y:S02]  /*3220*/  @P5 IMAD.MOV.U32 R80, RZ, RZ, R39 ;  /* 0x000000ffff505224 */ /* 0x002fe400078e0027 */
[----:B------:R-:W-:Y:S01]  /*3230*/  @P5 IMAD.MOV.U32 R81, RZ, RZ, R48 ;  /* 0x000000ffff515224 */ /* 0x000fe200078e0030 */
[----:B------:R-:W-:Y:S02]  /*3240*/  LOP3.LUT R162, R242, 0x16, RZ, 0xfc, !PT ;  /* 0x00000016f2a27812 */ /* 0x000fe400078efcff */
[----:B------:R-:W-:Y:S02]  /*3250*/  PLOP3.LUT P4, PT, PT, PT, UP1, 0x80, 0x8 ;  /* 0x000000000008781c */ /* 0x000fe40003f8f018 */
[----:B------:R1:W2:Y:S01]  /*3260*/  @P5 LDG.E.U8 R147, desc[UR26][R80.64] ;  /* 0x0000001a50935981 */ /* 0x0002a2000c1e1100 */
[----:B------:R-:W-:-:S02]  /*3270*/  PRMT R150, RZ, 0x7610, R150 ;  /* 0x00007610ff967816 */ /* 0x000fc40000000096 */
        /* <DEDUP_REMOVED lines=16> */
[----:B------:R-:W-:-:S05]  /*3380*/  @P2 IMAD.MOV.U32 R81, RZ, RZ, R54 ;  /* 0x000000ffff512224 */ /* 0x000fca00078e0036 */
[----:B------:R1:W2:Y:S01]  /*3390*/  @P2 LDG.E.U8 R149, desc[UR26][R80.64] ;  /* 0x0000001a50952981 */ /* 0x0002a2000c1e1100 */
[----:B------:R-:W-:Y:S02]  /*33a0*/  PLOP3.LUT P2, PT, PT, PT, UP1, 0x80, 0x8 ;  /* 0x000000000008781c */ /* 0x000fe40003f4f018 */
[----:B------:R-:W-:Y:S01]  /*33b0*/  PRMT R153, RZ, 0x7610, R153 ;  /* 0x00007610ff997816 */ /* 0x000fe20000000099 */
[----:B-1----:R-:W-:Y:S02]  /*33c0*/  @P4 IMAD.MOV.U32 R80, RZ, RZ, R47 ;  /* 0x000000ffff504224 */ /* 0x002fe400078e002f */
[----:B------:R-:W-:Y:S01]  /*33d0*/  @P4 IMAD.MOV.U32 R81, RZ, RZ, R56 ;  /* 0x000000ffff514224 */ /* 0x000fe200078e0038 */
[----:B------:R-:W-:-:S04]  /*33e0*/  ISETP.LT.AND P2, PT, R161, UR30, P2 ;  /* 0x0000001ea1007c0c */ /* 0x000fc80009741270 */
[----:B------:R1:W2:Y:S01]  /*33f0*/  @P4 LDG.E.U8 R151, desc[UR26][R80.64] ;  /* 0x0000001a50974981 */ /* 0x0002a2000c1e1100 */
[----:B------:R-:W-:Y:S02]  /*3400*/  PRMT R152, RZ, 0x7610, R152 ;  /* 0x00007610ff987816 */ /* 0x000fe40000000098 */
[----:B------:R-:W-:Y:S01]  /*3410*/  PLOP3.LUT P4, PT, PT, PT, UP1, 0x80, 0x8 ;  /* 0x000000000008781c */ /* 0x000fe20003f8f018 */
[----:B-1----:R-:W-:Y:S02]  /*3420*/  @P0 IMAD.MOV.U32 R80, RZ, RZ, R49 ;  /* 0x000000ffff500224 */ /* 0x002fe400078e0031 */
[----:B------:R-:W-:-:S05]  /*3430*/  @P0 IMAD.MOV.U32 R81, RZ, RZ, R58 ;  /* 0x000000ffff510224 */ /* 0x000fca00078e003a */
[----:B------:R1:W2:Y:S01]  /*3440*/  @P0 LDG.E.U8 R153, desc[UR26][R80.64] ;  /* 0x0000001a50990981 */ /* 0x0002a2000c1e1100 */
[----:B------:R-:W-:Y:S01]  /*3450*/  ISETP.LT.AND P0, PT, R158, UR30, P4 ;  /* 0x0000001e9e007c0c */ /* 0x000fe2000a701270 */
[----:B-1----:R-:W-:Y:S02]  /*3460*/  @P1 IMAD.MOV.U32 R80, RZ, RZ, R51 ;  /* 0x000000ffff501224 */ /* 0x002fe400078e0033 */
[----:B------:R-:W-:Y:S01]  /*3470*/  @P1 IMAD.MOV.U32 R81, RZ, RZ, R60 ;  /* 0x000000ffff511224 */ /* 0x000fe200078e003c */
[----:B------:R-:W-:-:S04]  /*3480*/  PRMT R155, RZ, 0x7610, R155 ;  /* 0x00007610ff9b7816 */ /* 0x000fc8000000009b */
[----:B------:R1:W2:Y:S01]  /*3490*/  @P1 LDG.E.U8 R152, desc[UR26][R80.64] ;  /* 0x0000001a50981981 */ /* 0x0002a2000c1e1100 */
[----:B------:R-:W-:Y:S02]  /*34a0*/  PLOP3.LUT P1, PT, PT, PT, UP1, 0x80, 0x8 ;  /* 0x000000000008781c */ /* 0x000fe40003f2f018 */
[----:B------:R-:W-:Y:S02]  /*34b0*/  PLOP3.LUT P4, PT, PT, PT, UP1, 0x80, 0x8 ;  /* 0x000000000008781c */ /* 0x000fe40003f8f018 */
[----:B------:R-:W-:Y:S01]  /*34c0*/  ISETP.LT.AND P1, PT, R160, UR30, P1 ;  /* 0x0000001ea0007c0c */ /* 0x000fe20008f21270 */
[----:B-1----:R-:W-:Y:S02]  /*34d0*/  @P2 IMAD.MOV.U32 R80, RZ, RZ, R53 ;  /* 0x000000ffff502224 */ /* 0x002fe400078e0035 */
[----:B------:R-:W-:Y:S01]  /*34e0*/  @P2 IMAD.MOV.U32 R81, RZ, RZ, R61 ;  /* 0x000000ffff512224 */ /* 0x000fe200078e003d */
[----:B------:R-:W-:-:S04]  /*34f0*/  PRMT R154, RZ, 0x7610, R154 ;  /* 0x00007610ff9a7816 */ /* 0x000fc8000000009a */
[----:B------:R1:W2:Y:S01]  /*3500*/  @P2 LDG.E.U8 R155, desc[UR26][R80.64] ;  /* 0x0000001a509b2981 */ /* 0x0002a2000c1e1100 */
[----:B------:R-:W-:Y:S02]  /*3510*/  ISETP.LT.AND P2, PT, R159, UR30, P4 ;  /* 0x0000001e9f007c0c */ /* 0x000fe4000a741270 */
[----:B------:R-:W-:Y:S01]  /*3520*/  PRMT R157, RZ, 0x7610, R157 ;  /* 0x00007610ff9d7816 */ /* 0x000fe2000000009d */
[----:B-1----:R-:W-:Y:S02]  /*3530*/  @P0 IMAD.MOV.U32 R80, RZ, RZ, R55 ;  /* 0x000000ffff500224 */ /* 0x002fe400078e0037 */
[----:B------:R-:W-:-:S05]  /*3540*/  @P0 IMAD.MOV.U32 R81, RZ, RZ, R62 ;  /* 0x000000ffff510224 */ /* 0x000fca00078e003e */
[----:B------:R1:W2:Y:S01]  /*3550*/  @P0 LDG.E.U8 R154, desc[UR26][R80.64] ;  /* 0x0000001a509a0981 */ /* 0x0002a2000c1e1100 */
[C---:B------:R-:W-:Y:S02]  /*3560*/  ISETP.GT.U32.AND P4, PT, R124.reuse, R123, PT ;  /* 0x0000007b7c00720c */ /* 0x040fe40003f84070 */
[----:B------:R-:W-:Y:S02]  /*3570*/  ISETP.GT.U32.AND P0, PT, R124, R121, PT ;  /* 0x000000797c00720c */ /* 0x000fe40003f04070 */
[----:B------:R-:W-:Y:S01]  /*3580*/  PRMT R156, RZ, 0x7610, R156 ;  /* 0x00007610ff9c7816 */ /* 0x000fe2000000009c */
[----:B-1----:R-:W-:Y:S02]  /*3590*/  @P1 IMAD.MOV.U32 R80, RZ, RZ, R57 ;  /* 0x000000ffff501224 */ /* 0x002fe400078e0039 */
[----:B------:R-:W-:-:S05]  /*35a0*/  @P1 IMAD.MOV.U32 R81, RZ, RZ, R63 ;  /* 0x000000ffff511224 */ /* 0x000fca00078e003f */
[----:B------:R1:W2:Y:S01]  /*35b0*/  @P1 LDG.E.U8 R157, desc[UR26][R80.64] ;  /* 0x0000001a509d1981 */ /* 0x0002a2000c1e1100 */
[C---:B------:R-:W-:Y:S01]  /*35c0*/  ISETP.GT.U32.AND P1, PT, R124.reuse, R120, PT ;  /* 0x000000787c00720c */ /* 0x040fe20003f24070 */
[----:B-1----:R-:W-:Y:S02]  /*35d0*/  @P2 IMAD.MOV.U32 R80, RZ, RZ, R59 ;  /* 0x000000ffff502224 */ /* 0x002fe400078e003b */
[----:B------:R-:W-:Y:S01]  /*35e0*/  @P2 IMAD.MOV.U32 R81, RZ, RZ, R64 ;  /* 0x000000ffff512224 */ /* 0x000fe200078e0040 */
[----:B------:R-:W-:-:S04]  /*35f0*/  ISETP.GT.U32.AND P5, PT, R124, R122, PT ;  /* 0x0000007a7c00720c */ /* 0x000fc80003fa4070 */
[----:B------:R1:W2:Y:S01]  /*3600*/  @P2 LDG.E.U8 R156, desc[UR26][R80.64] ;  /* 0x0000001a509c2981 */ /* 0x0002a2000c1e1100 */
[C---:B------:R-:W-:Y:S01]  /*3610*/  ISETP.GT.U32.AND P2, PT, R124.reuse, R119, PT ;  /* 0x000000777c00720c */ /* 0x040fe20003f44070 */
[--C-:B------:R-:W-:Y:S01]  /*3620*/  @!P4 IMAD.IADD R123, R123, 0x1, -R124.reuse ;  /* 0x000000017b7bc824 */ /* 0x100fe200078e0a7c */
[C---:B------:R-:W-:Y:S01]  /*3630*/  ISETP.GT.U32.AND P4, PT, R124.reuse, R117, PT ;  /* 0x000000757c00720c */ /* 0x040fe20003f84070 */
[--C-:B------:R-:W-:Y:S01]  /*3640*/  @!P0 IMAD.IADD R121, R121, 0x1, -R124.reuse ;  /* 0x0000000179798824 */ /* 0x100fe200078e0a7c */
[----:B------:R-:W-:Y:S01]  /*3650*/  ISETP.GT.U32.AND P0, PT, R124, R115, PT ;  /* 0x000000737c00720c */ /* 0x000fe20003f04070 */
[--C-:B------:R-:W-:Y:S01]  /*3660*/  @!P1 IMAD.IADD R120, R120, 0x1, -R124.reuse ;  /* 0x0000000178789824 */ /* 0x100fe200078e0a7c */
[C---:B------:R-:W-:Y:S02]  /*3670*/  ISETP.GT.U32.AND P6, PT, R124.reuse, R118, PT ;  /* 0x000000767c00720c */ /* 0x040fe40003fc4070 */
[----:B------:R-:W-:Y:S01]  /*3680*/  ISETP.GT.U32.AND P1, PT, R124, R114, PT ;  /* 0x000000727c00720c */ /* 0x000fe20003f24070 */
[----:B------:R-:W-:-:S04]  /*3690*/  @!P5 IMAD.IADD R122, R122, 0x1, -R124 ;  /* 0x000000017a7ad824 */ /* 0x000fc800078e0a7c */
[--C-:B------:R-:W-:Y:S01]  /*36a0*/  @!P2 IMAD.IADD R119, R119, 0x1, -R124.reuse ;  /* 0x000000017777a824 */ /* 0x100fe200078e0a7c */
[C---:B------:R-:W-:Y:S01]  /*36b0*/  ISETP.GT.U32.AND P2, PT, R124.reuse, R113, PT ;  /* 0x000000717c00720c */ /* 0x040fe20003f44070 */
[--C-:B------:R-:W-:Y:S01]  /*36c0*/  @!P4 IMAD.IADD R117, R117, 0x1, -R124.reuse ;  /* 0x000000017575c824 */ /* 0x100fe200078e0a7c */
[C---:B------:R-:W-:Y:S01]  /*36d0*/  ISETP.GT.U32.AND P5, PT, R124.reuse, R116, PT ;  /* 0x000000747c00720c */ /* 0x040fe20003fa4070 */
[--C-:B------:R-:W-:Y:S01]  /*36e0*/  @!P0 IMAD.IADD R115, R115, 0x1, -R124.reuse ;  /* 0x0000000173738824 */ /* 0x100fe200078e0a7c */
[C---:B------:R-:W-:Y:S02]  /*36f0*/  ISETP.GT.U32.AND P4, PT, R124.reuse, R122, PT ;  /* 0x0000007a7c00720c */ /* 0x040fe40003f84070 */
[----:B------:R-:W-:Y:S01]  /*3700*/  ISETP.GT.U32.AND P0, PT, R124, R120, PT ;  /* 0x000000787c00720c */ /* 0x000fe20003f04070 */
[--C-:B------:R-:W-:Y:S01]  /*3710*/  @!P6 IMAD.IADD R118, R118, 0x1, -R124.reuse ;  /* 0x000000017676e824 */ /* 0x100fe200078e0a7c */
[----:B------:R-:W-:Y:S01]  /*3720*/  ISETP.GT.U32.AND P6, PT, R124, R123, PT ;  /* 0x0000007b7c00720c */ /* 0x000fe20003fc4070 */
[----:B------:R-:W-:Y:S01]  /*3730*/  @!P1 IMAD.IADD R114, R114, 0x1, -R124 ;  /* 0x0000000172729824 */ /* 0x000fe200078e0a7c */
[----:B------:R-:W-:-:S03]  /*3740*/  ISETP.GT.U32.AND P1, PT, R124, R119, PT ;  /* 0x000000777c00720c */ /* 0x000fc60003f24070 */
[--C-:B------:R-:W-:Y:S01]  /*3750*/  @!P2 IMAD.IADD R113, R113, 0x1, -R124.reuse ;  /* 0x000000017171a824 */ /* 0x100fe200078e0a7c */
[----:B------:R-:W-:Y:S01]  /*3760*/  ISETP.GT.U32.AND P2, PT, R124, R118, PT ;  /* 0x000000767c00720c */ /* 0x000fe20003f44070 */
[--C-:B------:R-:W-:Y:S01]  /*3770*/  @!P5 IMAD.IADD R116, R116, 0x1, -R124.reuse ;  /* 0x000000017474d824 */ /* 0x100fe200078e0a7c */
[----:B------:R-:W-:Y:S01]  /*3780*/  ISETP.GT.U32.AND P5, PT, R124, R121, PT ;  /* 0x000000797c00720c */ /* 0x000fe20003fa4070 */
[--C-:B------:R-:W-:Y:S01]  /*3790*/  @!P4 IMAD.IADD R122, R122, 0x1, -R124.reuse ;  /* 0x000000017a7ac824 */ /* 0x100fe200078e0a7c */
[----:B------:R-:W-:Y:S01]  /*37a0*/  ISETP.GT.U32.AND P4, PT, R124, R117, PT ;  /* 0x000000757c00720c */ /* 0x000fe20003f84070 */
[--C-:B------:R-:W-:Y:S01]  /*37b0*/  @!P0 IMAD.IADD R120, R120, 0x1, -R124.reuse ;  /* 0x0000000178788824 */ /* 0x100fe200078e0a7c */
[C---:B------:R-:W-:Y:S01]  /*37c0*/  ISETP.GT.U32.AND P0, PT, R124.reuse, R115, PT ;  /* 0x000000737c00720c */ /* 0x040fe20003f04070 */
[--C-:B------:R-:W-:Y:S01]  /*37d0*/  @!P6 IMAD.IADD R123, R123, 0x1, -R124.reuse ;  /* 0x000000017b7be824 */ /* 0x100fe200078e0a7c */
[C---:B------:R-:W-:Y:S01]  /*37e0*/  ISETP.GT.U32.AND P6, PT, R124.reuse, R114, PT ;  /* 0x000000727c00720c */ /* 0x040fe20003fc4070 */
[----:B------:R-:W-:Y:S01]  /*37f0*/  @!P1 IMAD.IADD R119, R119, 0x1, -R124 ;  /* 0x0000000177779824 */ /* 0x000fe200078e0a7c */
[----:B------:R-:W-:-:S03]  /*3800*/  ISETP.GT.U32.AND P1, PT, R124, R113, PT ;  /* 0x000000717c00720c */ /* 0x000fc60003f24070 */
[--C-:B------:R-:W-:Y:S01]  /*3810*/  @!P2 IMAD.IADD R118, R118, 0x1, -R124.reuse ;  /* 0x000000017676a824 */ /* 0x100fe200078e0a7c */
[C---:B------:R-:W-:Y:S01]  /*3820*/  ISETP.GT.U32.AND P2, PT, R124.reuse, R112, PT ;  /* 0x000000707c00720c */ /* 0x040fe20003f44070 */
[--C-:B------:R-:W-:Y:S01]  /*3830*/  @!P5 IMAD.IADD R121, R121, 0x1, -R124.reuse ;  /* 0x000000017979d824 */ /* 0x100fe200078e0a7c */
[C---:B------:R-:W-:Y:S01]  /*3840*/  ISETP.GT.U32.AND P5, PT, R124.reuse, R116, PT ;  /* 0x000000747c00720c */ /* 0x040fe20003fa4070 */
[--C-:B------:R-:W-:Y:S01]  /*3850*/  @!P4 IMAD.IADD R117, R117, 0x1, -R124.reuse ;  /* 0x000000017575c824 */ /* 0x100fe200078e0a7c */
[C---:B------:R-:W-:Y:S01]  /*3860*/  ISETP.GT.U32.AND P4, PT, R124.reuse, R111, PT ;  /* 0x0000006f7c00720c */ /* 0x040fe20003f84070 */
[--C-:B------:R-:W-:Y:S01]  /*3870*/  @!P0 IMAD.IADD R115, R115, 0x1, -R124.reuse ;  /* 0x0000000173738824 */ /* 0x100fe200078e0a7c */
[----:B------:R-:W-:Y:S01]  /*3880*/  ISETP.GT.U32.AND P0, PT, R124, R109, PT ;  /* 0x0000006d7c00720c */ /* 0x000fe20003f04070 */
[--C-:B------:R-:W-:Y:S01]  /*3890*/  @!P6 IMAD.IADD R114, R114, 0x1, -R124.reuse ;  /* 0x000000017272e824 */ /* 0x100fe200078e0a7c */
[C---:B------:R-:W-:Y:S01]  /*38a0*/  ISETP.GT.U32.AND P6, PT, R124.reuse, R108, PT ;  /* 0x0000006c7c00720c */ /* 0x040fe20003fc4070 */
[----:B------:R-:W-:Y:S01]  /*38b0*/  @!P1 IMAD.IADD R113, R113, 0x1, -R124 ;  /* 0x0000000171719824 */ /* 0x000fe200078e0a7c */
[----:B------:R-:W-:-:S03]  /*38c0*/  ISETP.GT.U32.AND P1, PT, R124, R107, PT ;  /* 0x0000006b7c00720c */ /* 0x000fc60003f24070 */
[--C-:B------:R-:W-:Y:S01]  /*38d0*/  @!P2 IMAD.IADD R112, R112, 0x1, -R124.reuse ;  /* 0x000000017070a824 */ /* 0x100fe200078e0a7c */
[----:B------:R-:W-:Y:S01]  /*38e0*/  ISETP.GT.U32.AND P2, PT, R124, R106, PT ;  /* 0x0000006a7c00720c */ /* 0x000fe20003f44070 */
[--C-:B------:R-:W-:Y:S01]  /*38f0*/  @!P5 IMAD.IADD R116, R116, 0x1, -R124.reuse ;  /* 0x000000017474d824 */ /* 0x100fe200078e0a7c */
[C---:B------:R-:W-:Y:S01]  /*3900*/  ISETP.GT.U32.AND P5, PT, R124.reuse, R110, PT ;  /* 0x0000006e7c00720c */ /* 0x040fe20003fa4070 */
[--C-:B------:R-:W-:Y:S01]  /*3910*/  @!P4 IMAD.IADD R111, R111, 0x1, -R124.reuse ;  /* 0x000000016f6fc824 */ /* 0x100fe200078e0a7c */
[----:B------:R-:W-:Y:S01]  /*3920*/  ISETP.GT.U32.AND P4, PT, R124, R105, PT ;  /* 0x000000697c00720c */ /* 0x000fe20003f84070 */
[--C-:B------:R-:W-:Y:S02]  /*3930*/  @!P0 IMAD.IADD R109, R109, 0x1, -R124.reuse ;  /* 0x000000016d6d8824 */ /* 0x100fe400078e0a7c */
        /* <DEDUP_REMOVED lines=9> */
[C---:B------:R-:W-:Y:S02]  /*39d0*/  ISETP.GT.U32.AND P4, PT, R124.reuse, R107, PT ;  /* 0x0000006b7c00720c */ /* 0x040fe40003f84070 */
[C---:B------:R-:W-:Y:S01]  /*39e0*/  ISETP.GT.U32.AND P6, PT, R124.reuse, R110, PT ;  /* 0x0000006e7c00720c */ /* 0x040fe20003fc4070 */
        /* <DEDUP_REMOVED lines=21> */
[C---:B------:R-:W-:Y:S01]  /*3b40*/  ISETP.GT.U32.AND P4, PT, R124.reuse, R97, PT ;  /* 0x000000617c00720c */ /* 0x040fe20003f84070 */
[--C-:B------:R-:W-:Y:S01]  /*3b50*/  @!P6 IMAD.IADD R105, R105, 0x1, -R124.reuse ;  /* 0x000000016969e824 */ /* 0x100fe200078e0a7c */
[----:B------:R-:W-:Y:S01]  /*3b60*/  ISETP.GT.U32.AND P6, PT, R124, R104, PT ;  /* 0x000000687c00720c */ /* 0x000fe20003fc4070 */
[--C-:B------:R-:W-:Y:S01]  /*3b70*/  @!P0 IMAD.IADD R100, R100, 0x1, -R124.reuse ;  /* 0x0000000164648824 */ /* 0x100fe200078e0a7c */
[----:B------:R-:W-:Y:S01]  /*3b80*/  ISETP.GT.U32.AND P0, PT, R124, R96, PT ;  /* 0x000000607c00720c */ /* 0x000fe20003f04070 */
[----:B------:R-:W-:Y:S01]  /*3b90*/  @!P1 IMAD.IADD R98, R98, 0x1, -R124 ;  /* 0x0000000162629824 */ /* 0x000fe200078e0a7c */
[----:B------:R-:W-:-:S03]  /*3ba0*/  ISETP.GT.U32.AND P1, PT, R124, R101, PT ;  /* 0x000000657c00720c */ /* 0x000fc60003f24070 */
        /* <DEDUP_REMOVED lines=75> */
[----:B------:R-:W-:Y:S01]  /*4060*/  ISETP.GT.U32.AND P5, PT, R124, R83, PT ;  /* 0x000000537c00720c */ /* 0x000fe20003fa4070 */
[--C-:B------:R-:W-:Y:S02]  /*4070*/  @!P4 IMAD.IADD R77, R77, 0x1, -R124.reuse ;  /* 0x000000014d4dc824 */ /* 0x100fe400078e0a7c */
[--C-:B------:R-:W-:Y:S01]  /*4080*/  @!P6 IMAD.IADD R78, R78, 0x1, -R124.reuse ;  /* 0x000000014e4ee824 */ /* 0x100fe200078e0a7c */
[----:B------:R-:W-:Y:S01]  /*4090*/  ISETP.GT.U32.AND P4, PT, R124, R79, PT ;  /* 0x0000004f7c00720c */ /* 0x000fe20003f84070 */
[--C-:B------:R-:W-:Y:S02]  /*40a0*/  @!P0 IMAD.IADD R76, R76, 0x1, -R124.reuse ;  /* 0x000000014c4c8824 */ /* 0x100fe400078e0a7c */
[----:B------:R-:W-:Y:S01]  /*40b0*/  @!P1 IMAD.IADD R73, R73, 0x1, -R124 ;  /* 0x0000000149499824 */ /* 0x000fe200078e0a7c */
[----:B------:R-:W-:-:S02]  /*40c0*/  ISETP.GT.U32.AND P0, PT, R124, R78, PT ;  /* 0x0000004e7c00720c */ /* 0x000fc40003f04070 */
[----:B------:R-:W-:Y:S01]  /*40d0*/  ISETP.GT.U32.AND P1, PT, R124, R77, PT ;  /* 0x0000004d7c00720c */ /* 0x000fe20003f24070 */
[--C-:B------:R-:W-:Y:S01]  /*40e0*/  @!P2 IMAD.IADD R84, R84, 0x1, -R124.reuse ;  /* 0x000000015454a824 */ /* 0x100fe200078e0a7c */
[C---:B------:R-:W-:Y:S02]  /*40f0*/  ISETP.GT.U32.AND P2, PT, R124.reuse, R76, PT ;  /* 0x0000004c7c00720c */ /* 0x040fe40003f44070 */
[C---:B------:R-:W-:Y:S02]  /*4100*/  ISETP.GT.U32.AND P6, PT, R124.reuse, R82, PT ;  /* 0x000000527c00720c */ /* 0x040fe40003fc4070 */
[C---:B------:R-:W-:Y:S02]  /*4110*/  LOP3.LUT R175, R237.reuse, 0x74, RZ, 0xfc, !PT ;  /* 0x00000074edaf7812 */ /* 0x040fe400078efcff */
[----:B------:R-:W-:Y:S01]  /*4120*/  LOP3.LUT R174, R237, 0x76, RZ, 0xfc, !PT ;  /* 0x00000076edae7812 */ /* 0x000fe200078efcff */
[--C-:B------:R-:W-:Y:S01]  /*4130*/  @!P5 IMAD.IADD R83, R83, 0x1, -R124.reuse ;  /* 0x000000015353d824 */ /* 0x100fe200078e0a7c */
[C---:B------:R-:W-:Y:S01]  /*4140*/  ISETP.GT.U32.AND P5, PT, R124.reuse, R72, PT ;  /* 0x000000487c00720c */ /* 0x040fe20003fa4070 */
[----:B------:R-:W-:Y:S01]  /*4150*/  @!P4 IMAD.IADD R79, R79, 0x1, -R124 ;  /* 0x000000014f4fc824 */ /* 0x000fe200078e0a7c */
[----:B------:R-:W-:-:S02]  /*4160*/  ISETP.GT.U32.AND P4, PT, R124, R71, PT ;  /* 0x000000477c00720c */ /* 0x000fc40003f84070 */
[----:B------:R-:W-:Y:S02]  /*4170*/  IABS R158, R175 ;  /* 0x000000af009e7213 */ /* 0x000fe40000000000 */
[----:B-1----:R-:W-:Y:S01]  /*4180*/  IABS R81, R174 ;  /* 0x000000ae00517213 */ /* 0x002fe20000000000 */
[--C-:B------:R-:W-:Y:S01]  /*4190*/  @!P0 IMAD.IADD R78, R78, 0x1, -R124.reuse ;  /* 0x000000014e4e8824 */ /* 0x100fe200078e0a7c */
[C---:B------:R-:W-:Y:S01]  /*41a0*/  ISETP.GT.U32.AND P0, PT, R124.reuse, R70, PT ;  /* 0x000000467c00720c */ /* 0x040fe20003f04070 */
[--C-:B------:R-:W-:Y:S01]  /*41b0*/  @!P1 IMAD.IADD R77, R77, 0x1, -R124.reuse ;  /* 0x000000014d4d9824 */ /* 0x100fe200078e0a7c */
[----:B------:R-:W-:Y:S01]  /*41c0*/  ISETP.GT.U32.AND P1, PT, R124, R69, PT ;  /* 0x000000457c00720c */ /* 0x000fe20003f24070 */
[----:B------:R-:W-:Y:S01]  /*41d0*/  @!P2 IMAD.IADD R76, R76, 0x1, -R124 ;  /* 0x000000014c4ca824 */ /* 0x000fe200078e0a7c */
[----:B------:R-:W-:Y:S01]  /*41e0*/  ISETP.GT.U32.AND P2, PT, R124, R68, PT ;  /* 0x000000447c00720c */ /* 0x000fe20003f44070 */
[----:B------:R-:W-:Y:S01]  /*41f0*/  IMAD.HI.U32 R159, R125, R158, RZ ;  /* 0x0000009e7d9f7227 */ /* 0x000fe200078e00ff */
[----:B------:R-:W-:-:S03]  /*4200*/  LOP3.LUT R172, R237, 0x7a, RZ, 0xfc, !PT ;  /* 0x0000007aedac7812 */ /* 0x000fc600078efcff */
[----:B------:R-:W-:Y:S01]  /*4210*/  IMAD.HI.U32 R162, R125, R81, RZ ;  /* 0x000000517da27227 */ /* 0x000fe200078e00ff */
[----:B------:R-:W-:-:S03]  /*4220*/  IABS R80, R172 ;  /* 0x000000ac00507213 */ /* 0x000fc60000000000 */
[----:B------:R-:W-:Y:S01]  /*4230*/  @!P6 IMAD.IADD R82, R82, 0x1, -R124 ;  /* 0x000000015252e824 */ /* 0x000fe200078e0a7c */
[----:B------:R-:W-:Y:S01]  /*4240*/  ISETP.GT.U32.AND P6, PT, R124, R73, PT ;  /* 0x000000497c00720c */ /* 0x000fe20003fc4070 */
[----:B------:R-:W-:Y:S02]  /*4250*/  IMAD.MOV R159, RZ, RZ, -R159 ;  /* 0x000000ffff9f7224 */ /* 0x000fe400078e0a9f */
[----:B------:R-:W-:Y:S02]  /*4260*/  IMAD.MOV R162, RZ, RZ, -R162 ;  /* 0x000000ffffa27224 */ /* 0x000fe400078e0aa2 */
[--C-:B------:R-:W-:Y:S01]  /*4270*/  @!P5 IMAD.IADD R72, R72, 0x1, -R124.reuse ;  /* 0x000000014848d824 */ /* 0x100fe200078e0a7c */
[C---:B------:R-:W-:Y:S01]  /*4280*/  ISETP.GT.U32.AND P5, PT, R124.reuse, R67, PT ;  /* 0x000000437c00720c */ /* 0x040fe20003fa4070 */
[----:B------:R-:W-:Y:S01]  /*4290*/  @!P4 IMAD.IADD R71, R71, 0x1, -R124 ;  /* 0x000000014747c824 */ /* 0x000fe200078e0a7c */
[C---:B------:R-:W-:Y:S01]  /*42a0*/  ISETP.GT.U32.AND P4, PT, R124.reuse, R66, PT ;  /* 0x000000427c00720c */ /* 0x040fe20003f84070 */
[----:B------:R-:W-:-:S02]  /*42b0*/  IMAD R158, R124, R159, R158 ;  /* 0x0000009f7c9e7224 */ /* 0x000fc400078e029e */
[----:B------:R-:W-:Y:S02]  /*42c0*/  IMAD R81, R124, R162, R81 ;  /* 0x000000a27c517224 */ /* 0x000fe400078e0251 */
[----:B------:R-:W-:Y:S01]  /*42d0*/  IMAD.HI.U32 R160, R125, R80, RZ ;  /* 0x000000507da07227 */ /* 0x000fe200078e00ff */
[----:B------:R-:W-:-:S03]  /*42e0*/  LOP3.LUT R173, R237, 0x78, RZ, 0xfc, !PT ;  /* 0x00000078edad7812 */ /* 0x000fc600078efcff */
[--C-:B------:R-:W-:Y:S01]  /*42f0*/  @!P0 IMAD.IADD R70, R70, 0x1, -R124.reuse ;  /* 0x0000000146468824 */ /* 0x100fe200078e0a7c */
[C---:B------:R-:W-:Y:S01]  /*4300*/  ISETP.GT.U32.AND P0, PT, R124.reuse, R71, PT ;  /* 0x000000477c00720c */ /* 0x040fe20003f04070 */
[--C-:B------:R-:W-:Y:S01]  /*4310*/  @!P1 IMAD.IADD R69, R69, 0x1, -R124.reuse ;  /* 0x0000000145459824 */ /* 0x100fe200078e0a7c */
[----:B------:R-:W-:Y:S01]  /*4320*/  ISETP.GT.U32.AND P1, PT, R124, R158, PT ;  /* 0x0000009e7c00720c */ /* 0x000fe20003f24070 */
[----:B------:R-:W-:Y:S01]  /*4330*/  @!P2 IMAD.IADD R68, R68, 0x1, -R124 ;  /* 0x000000014444a824 */ /* 0x000fe200078e0a7c */
[C---:B------:R-:W-:Y:S01]  /*4340*/  ISETP.GT.U32.AND P2, PT, R124.reuse, R81, PT ;  /* 0x000000517c00720c */ /* 0x040fe20003f44070 */
[----:B------:R-:W-:Y:S01]  /*4350*/  IMAD.MOV R160, RZ, RZ, -R160 ;  /* 0x000000ffffa07224 */ /* 0x000fe200078e0aa0 */
[----:B------:R-:W-:Y:S01]  /*4360*/  LOP3.LUT R171, R237, 0x7c, RZ, 0xfc, !PT ;  /* 0x0000007cedab7812 */ /* 0x000fe200078efcff */
[----:B------:R-:W-:Y:S01]  /*4370*/  @!P6 IMAD.IADD R73, R73, 0x1, -R124 ;  /* 0x000000014949e824 */ /* 0x000fe200078e0a7c */
[----:B------:R-:W-:Y:S01]  /*4380*/  LEA.HI R162, R163, R129, RZ, 0x1a ;  /* 0x00000081a3a27211 */ /* 0x000fe200078fd0ff */
[C---:B------:R-:W-:Y:S01]  /*4390*/  IMAD R80, R124.reuse, R160, R80 ;  /* 0x000000a07c507224 */ /* 0x040fe200078e0250 */
[----:B------:R-:W-:-:S02]  /*43a0*/  ISETP.GT.U32.AND P6, PT, R124, R72, PT ;  /* 0x000000487c00720c */ /* 0x000fc40003fc4070 */
[----:B------:R-:W-:Y:S02]  /*43b0*/  IABS R159, R173 ;  /* 0x000000ad009f7213 */ /* 0x000fe40000000000 */
[----:B------:R-:W-:Y:S01]  /*43c0*/  IABS R160, R171 ;  /* 0x000000ab00a07213 */ /* 0x000fe20000000000 */
[--C-:B------:R-:W-:Y:S02]  /*43d0*/  @!P5 IMAD.IADD R67, R67, 0x1, -R124.reuse ;  /* 0x000000014343d824 */ /* 0x100fe400078e0a7c */
[----:B------:R-:W-:Y:S01]  /*43e0*/  @!P4 IMAD.IADD R66, R66, 0x1, -R124 ;  /* 0x000000014242c824 */ /* 0x000fe200078e0a7c */
[----:B------:R-:W-:Y:S01]  /*43f0*/  ISETP.GT.U32.AND P4, PT, R124, R69, PT ;  /* 0x000000457c00720c */ /* 0x000fe20003f84070 */
[----:B------:R-:W-:Y:S02]  /*4400*/  VIADD R169, R162, 0x5e ;  /* 0x0000005ea2a97836 */ /* 0x000fe40000000000 */
[----:B------:R-:W-:-:S04]  /*4410*/  IMAD.HI.U32 R161, R125, R159, RZ ;  /* 0x0000009f7da17227 */ /* 0x000fc800078e00ff */
[----:B------:R-:W-:Y:S01]  /*4420*/  IMAD.HI.U32 R163, R125, R160, RZ ;  /* 0x000000a07da37227 */ /* 0x000fe200078e00ff */
[----:B------:R-:W-:-:S03]  /*4430*/  IABS R129, R169 ;  /* 0x000000a900817213 */ /* 0x000fc60000000000 */
[--C-:B------:R-:W-:Y:S01]  /*4440*/  @!P0 IMAD.IADD R71, R71, 0x1, -R124.reuse ;  /* 0x0000000147478824 */ /* 0x100fe200078e0a7c */
[----:B------:R-:W-:Y:S01]  /*4450*/  ISETP.GT.U32.AND P0, PT, R124, R67, PT ;  /* 0x000000437c00720c */ /* 0x000fe20003f04070 */
[--C-:B------:R-:W-:Y:S01]  /*4460*/  @!P1 IMAD.IADD R158, R158, 0x1, -R124.reuse ;  /* 0x000000019e9e9824 */ /* 0x100fe200078e0a7c */
[----:B------:R-:W-:Y:S01]  /*4470*/  ISETP.GT.U32.AND P1, PT, R124, R66, PT ;  /* 0x000000427c00720c */ /* 0x000fe20003f24070 */
[--C-:B------:R-:W-:Y:S02]  /*4480*/  @!P2 IMAD.IADD R81, R81, 0x1, -R124.reuse ;  /* 0x000000015151a824 */ /* 0x100fe400078e0a7c */
[----:B------:R-:W-:Y:S02]  /*4490*/  IMAD.MOV R161, RZ, RZ, -R161 ;  /* 0x000000ffffa17224 */ /* 0x000fe400078e0aa1 */
[----:B------:R-:W-:Y:S02]  /*44a0*/  VIADD R170, R162, 0x4e ;  /* 0x0000004ea2aa7836 */ /* 0x000fe40000000000 */
[----:B------:R-:W-:Y:S01]  /*44b0*/  IMAD.MOV R163, RZ, RZ, -R163 ;  /* 0x000000ffffa37224 */ /* 0x000fe200078e0aa3 */
[----:B------:R-:W-:Y:S01]  /*44c0*/  ISETP.GT.U32.AND P5, PT, R124, R70, PT ;  /* 0x000000467c00720c */ /* 0x000fe20003fa4070 */
[----:B------:R-:W-:Y:S01]  /*44d0*/  @!P6 IMAD.IADD R72, R72, 0x1, -R124 ;  /* 0x000000014848e824 */ /* 0x000fe200078e0a7c */
[C---:B------:R-:W-:Y:S01]  /*44e0*/  ISETP.GT.U32.AND P6, PT, R124.reuse, R68, PT ;  /* 0x000000447c00720c */ /* 0x040fe20003fc4070 */
[C---:B------:R-:W-:Y:S01]  /*44f0*/  IMAD R159, R124.reuse, R161, R159 ;  /* 0x000000a17c9f7224 */ /* 0x040fe200078e029f */
[C---:B------:R-:W-:Y:S01]  /*4500*/  ISETP.GT.U32.AND P2, PT, R124.reuse, R81, PT ;  /* 0x000000517c00720c */ /* 0x040fe20003f44070 */
[----:B------:R-:W-:Y:S01]  /*4510*/  IMAD R160, R124, R163, R160 ;  /* 0x000000a37ca07224 */ /* 0x000fe200078e02a0 */
[----:B------:R-:W-:Y:S01]  /*4520*/  IABS R161, R170 ;  /* 0x000000aa00a17213 */ /* 0x000fe20000000000 */
[----:B------:R-:W-:-:S04]  /*4530*/  IMAD.HI.U32 R163, R125, R129, RZ ;  /* 0x000000817da37227 */ /* 0x000fc800078e00ff */
[----:B------:R-:W-:Y:S01]  /*4540*/  @!P4 IMAD.IADD R69, R69, 0x1, -R124 ;  /* 0x000000014545c824 */ /* 0x000fe200078e0a7c */
[----:B------:R-:W-:Y:S01]  /*4550*/  ISETP.GT.U32.AND P4, PT, R124, R159, PT ;  /* 0x0000009f7c00720c */ /* 0x000fe20003f84070 */
[----:B------:R-:W-:Y:S02]  /*4560*/  IMAD.MOV R163, RZ, RZ, -R163 ;  /* 0x000000ffffa37224 */ /* 0x000fe400078e0aa3 */
[----:B------:R-:W-:Y:S02]  /*4570*/  VIADD R168, R162, 0x6e ;  /* 0x0000006ea2a87836 */ /* 0x000fe40000000000 */
[----:B------:R-:W-:-:S04]  /*4580*/  IMAD.HI.U32 R164, R125, R161, RZ ;  /* 0x000000a17da47227 */ /* 0x000fc800078e00ff */
[----:B------:R-:W-:Y:S02]  /*4590*/  VIADD R167, R162, 0x7e ;  /* 0x0000007ea2a77836 */ /* 0x000fe40000000000 */
[--C-:B------:R-:W-:Y:S01]  /*45a0*/  @!P0 IMAD.IADD R67, R67, 0x1, -R124.reuse ;  /* 0x0000000143438824 */ /* 0x100fe200078e0a7c */
[C---:B------:R-:W-:Y:S01]  /*45b0*/  ISETP.GT.U32.AND P0, PT, R124.reuse, R160, PT ;  /* 0x000000a07c00720c */ /* 0x040fe20003f04070 */
[----:B------:R-:W-:Y:S01]  /*45c0*/  IMAD R129, R124, R163, R129 ;  /* 0x000000a37c817224 */ /* 0x000fe200078e0281 */
[----:B------:R-:W-:Y:S01]  /*45d0*/  IABS R163, R168 ;  /* 0x000000a800a37213 */ /* 0x000fe20000000000 */
[----:B------:R-:W-:Y:S01]  /*45e0*/  @!P1 IMAD.IADD R66, R66, 0x1, -R124 ;  /* 0x0000000142429824 */ /* 0x000fe200078e0a7c */
[----:B------:R-:W-:Y:S01]  /*45f0*/  ISETP.GT.U32.AND P1, PT, R124, R65, PT ;  /* 0x000000417c00720c */ /* 0x000fe20003f24070 */
[----:B------:R-:W-:Y:S01]  /*4600*/  IMAD.MOV R164, RZ, RZ, -R164 ;  /* 0x000000ffffa47224 */ /* 0x000fe200078e0aa4 */
[----:B------:R-:W-:Y:S01]  /*4610*/  IABS R162, R167 ;  /* 0x000000a700a27213 */ /* 0x000fe20000000000 */
[--C-:B------:R-:W-:Y:S01]  /*4620*/  @!P5 IMAD.IADD R70, R70, 0x1, -R124.reuse ;  /* 0x000000014646d824 */ /* 0x100fe200078e0a7c */
[----:B------:R-:W-:Y:S01]  /*4630*/  ISETP.GT.U32.AND P5, PT, R124, R158, PT ;  /* 0x0000009e7c00720c */ /* 0x000fe20003fa4070 */
[--C-:B------:R-:W-:Y:S01]  /*4640*/  @!P6 IMAD.IADD R68, R68, 0x1, -R124.reuse ;  /* 0x000000014444e824 */ /* 0x100fe200078e0a7c */
[C---:B------:R-:W-:Y:S01]  /*4650*/  ISETP.GT.U32.AND P6, PT, R124.reuse, R80, PT ;  /* 0x000000507c00720c */ /* 0x040fe20003fc4070 */
[----:B------:R-:W-:Y:S01]  /*4660*/  @!P2 IMAD.IADD R81, R81, 0x1, -R124 ;  /* 0x000000015151a824 */ /* 0x000fe200078e0a7c */
[C---:B------:R-:W-:Y:S01]  /*4670*/  ISETP.GT.U32.AND P2, PT, R124.reuse, R129, PT ;  /* 0x000000817c00720c */ /* 0x040fe20003f44070 */
[----:B------:R-:W-:-:S02]  /*4680*/  IMAD R161, R124, R164, R161 ;  /* 0x000000a47ca17224 */ /* 0x000fc400078e02a1 */
[----:B------:R-:W-:-:S04]  /*4690*/  IMAD.HI.U32 R164, R125, R163, RZ ;  /* 0x000000a37da47227 */ /* 0x000fc800078e00ff */
[----:B------:R-:W-:-:S04]  /*46a0*/  IMAD.HI.U32 R125, R125, R162, RZ ;  /* 0x000000a27d7d7227 */ /* 0x000fc800078e00ff */
[----:B------:R-:W-:Y:S02]  /*46b0*/  @!P4 IMAD.IADD R159, R159, 0x1, -R124 ;  /* 0x000000019f9fc824 */ /* 0x000fe400078e0a7c */
[----:B------:R-:W-:Y:S02]  /*46c0*/  IMAD.MOV R164, RZ, RZ, -R164 ;  /* 0x000000ffffa47224 */ /* 0x000fe400078e0aa4 */
[----:B------:R-:W-:Y:S02]  /*46d0*/  IMAD.MOV R165, RZ, RZ, -R125 ;  /* 0x000000ffffa57224 */ /* 0x000fe400078e0a7d */
[--C-:B------:R-:W-:Y:S01]  /*46e0*/  @!P0 IMAD.IADD R160, R160, 0x1, -R124.reuse ;  /* 0x00000001a0a08824 */ /* 0x100fe200078e0a7c */
[C---:B------:R-:W-:Y:S01]  /*46f0*/  ISETP.GT.U32.AND P0, PT, R124.reuse, R159, PT ;  /* 0x0000009f7c00720c */ /* 0x040fe20003f04070 */
[----:B------:R-:W-:Y:S02]  /*4700*/  IMAD R125, R124, R164, R163 ;  /* 0x000000a47c7d7224 */ /* 0x000fe400078e02a3 */
[----:B------:R-:W-:-:S02]  /*4710*/  @!P1 IMAD.IADD R65, R65, 0x1, -R124 ;  /* 0x0000000141419824 */ /* 0x000fc400078e0a7c */
[--C-:B------:R-:W-:Y:S01]  /*4720*/  @!P5 IMAD.IADD R158, R158, 0x1, -R124.reuse ;  /* 0x000000019e9ed824 */ /* 0x100fe200078e0a7c */
[----:B------:R-:W-:Y:S01]  /*4730*/  ISETP.GT.U32.AND P5, PT, R124, R161, PT ;  /* 0x000000a17c00720c */ /* 0x000fe20003fa4070 */
[--C-:B------:R-:W-:Y:S01]  /*4740*/  @!P6 IMAD.IADD R80, R80, 0x1, -R124.reuse ;  /* 0x000000015050e824 */ /* 0x100fe200078e0a7c */
[C---:B------:R-:W-:Y:S01]  /*4750*/  ISETP.GT.U32.AND P4, PT, R124.reuse, R125, PT ;  /* 0x0000007d7c00720c */ /* 0x040fe20003f84070 */
[--C-:B------:R-:W-:Y:S01]  /*4760*/  @!P2 IMAD.IADD R129, R129, 0x1, -R124.reuse ;  /* 0x000000018181a824 */ /* 0x100fe200078e0a7c */
[C---:B------:R-:W-:Y:S02]  /*4770*/  ISETP.GT.U32.AND P2, PT, R124.reuse, R65, PT ;  /* 0x000000417c00720c */ /* 0x040fe40003f44070 */
[C---:B------:R-:W-:Y:S01]  /*4780*/  ISETP.GT.U32.AND P1, PT, R124.reuse, R80, PT ;  /* 0x000000507c00720c */ /* 0x040fe20003f24070 */
[----:B------:R-:W-:Y:S01]  /*4790*/  @!P0 IMAD.IADD R159, R159, 0x1, -R124 ;  /* 0x000000019f9f8824 */ /* 0x000fe200078e0a7c */
[----:B------:R-:W-:-:S05]  /*47a0*/  ISETP.GT.U32.AND P0, PT, R124, R129, PT ;  /* 0x000000817c00720c */ /* 0x000fca0003f04070 */
[--C-:B------:R-:W-:Y:S01]  /*47b0*/  @!P5 IMAD.IADD R161, R161, 0x1, -R124.reuse ;  /* 0x00000001a1a1d824 */ /* 0x100fe200078e0a7c */
[----:B------:R-:W-:Y:S01]  /*47c0*/  ISETP.GT.U32.AND P5, PT, R124, R160, PT ;  /* 0x000000a07c00720c */ /* 0x000fe20003fa4070 */
[--C-:B------:R-:W-:Y:S02]  /*47d0*/  @!P4 IMAD.IADD R125, R125, 0x1, -R124.reuse ;  /* 0x000000017d7dc824 */ /* 0x100fe400078e0a7c */
[--C-:B------:R-:W-:Y:S01]  /*47e0*/  @!P2 IMAD.IADD R65, R65, 0x1, -R124.reuse ;  /* 0x000000014141a824 */ /* 0x100fe200078e0a7c */
[----:B------:R-:W-:Y:S01]  /*47f0*/  ISETP.GE.AND P2, PT, R237, RZ, PT ;  /* 0x000000ffed00720c */ /* 0x000fe20003f46270 */
[--C-:B------:R-:W-:Y:S01]  /*4800*/  @!P1 IMAD.IADD R80, R80, 0x1, -R124.reuse ;  /* 0x0000000150509824 */ /* 0x100fe200078e0a7c */
[----:B------:R-:W-:Y:S01]  /*4810*/  ISETP.GT.U32.AND P1, PT, R124, R125, PT ;  /* 0x0000007d7c00720c */ /* 0x000fe20003f24070 */
[----:B------:R-:W-:Y:S01]  /*4820*/  IMAD R232, R166, UR17, RZ ;  /* 0x00000011a6e87c24 */ /* 0x000fe2000f8e02ff */
[----:B------:R-:W-:Y:S01]  /*4830*/  ISETP.GT.U32.AND P4, PT, R124, R161, PT ;  /* 0x000000a17c00720c */ /* 0x000fe20003f84070 */
[----:B------:R-:W-:Y:S01]  /*4840*/  @!P0 IMAD.IADD R129, R129, 0x1, -R124 ;  /* 0x0000000181818824 */ /* 0x000fe200078e0a7c */
[----:B------:R-:W-:-:S03]  /*4850*/  ISETP.GE.AND P0, PT, R228, RZ, PT ;  /* 0x000000ffe400720c */ /* 0x000fc60003f06270 */
[----:B------:R-:W-:Y:S01]  /*4860*/  @!P5 IMAD.IADD R160, R160, 0x1, -R124 ;  /* 0x00000001a0a0d824 */ /* 0x000fe200078e0a7c */
[----:B------:R-:W-:-:S03]  /*4870*/  IADD3 R233, P5, PT, R232, UR22, RZ ;  /* 0x00000016e8e97c10 */ /* 0x000fc6000ffbe0ff */
[----:B------:R-:W-:Y:S01]  /*4880*/  @!P2 IMAD.MOV R123, RZ, RZ, -R123 ;  /* 0x000000ffff7ba224 */ /* 0x000fe200078e0a7b */
[----:B------:R-:W-:Y:S01]  /*4890*/  ISETP.GE.AND P2, PT, R225, RZ, PT ;  /* 0x000000ffe100720c */ /* 0x000fe20003f46270 */
[--C-:B------:R-:W-:Y:S01]  /*48a0*/  @!P1 IMAD.IADD R125, R125, 0x1, -R124.reuse ;  /* 0x000000017d7d9824 */ /* 0x100fe200078e0a7c */
[----:B------:R-:W-:Y:S02]  /*48b0*/  LEA.HI.X.SX32 R232, R232, UR23, 0x1, P5 ;  /* 0x00000017e8e87c11 */ /* 0x000fe4000a8f0eff */
[----:B------:R-:W-:Y:S02]  /*48c0*/  ISETP.GE.AND P1, PT, R227, RZ, PT ;  /* 0x000000ffe300720c */ /* 0x000fe40003f26270 */
[----:B------:R-:W-:Y:S01]  /*48d0*/  ISETP.GE.AND P5, PT, R226, RZ, PT ;  /* 0x000000ffe200720c */ /* 0x000fe20003fa6270 */
[----:B------:R-:W-:Y:S01]  /*48e0*/  @!P4 IMAD.IADD R161, R161, 0x1, -R124 ;  /* 0x00000001a1a1c824 */ /* 0x000fe200078e0a7c */
[----:B------:R-:W-:Y:S01]  /*48f0*/  ISETP.GE.AND P4, PT, R229, RZ, PT ;  /* 0x000000ffe500720c */ /* 0x000fe20003f86270 */
[----:B------:R-:W-:Y:S01]  /*4900*/  @!P0 IMAD.MOV R121, RZ, RZ, -R121 ;  /* 0x000000ffff798224 */ /* 0x000fe200078e0a79 */
[----:B------:R-:W-:-:S03]  /*4910*/  ISETP.GE.AND P0, PT, R223, RZ, PT ;  /* 0x000000ffdf00720c */ /* 0x000fc60003f06270 */
[----:B------:R-:W-:Y:S01]  /*4920*/  @!P2 IMAD.MOV R118, RZ, RZ, -R118 ;  /* 0x000000ffff76a224 */ /* 0x000fe200078e0a76 */
[----:B------:R-:W-:-:S03]  /*4930*/  ISETP.GE.AND P2, PT, R220, RZ, PT ;  /* 0x000000ffdc00720c */ /* 0x000fc60003f46270 */
[----:B------:R-:W-:Y:S01]  /*4940*/  @!P1 IMAD.MOV R120, RZ, RZ, -R120 ;  /* 0x000000ffff789224 */ /* 0x000fe200078e0a78 */
[----:B------:R-:W-:Y:S01]  /*4950*/  ISETP.GE.AND P1, PT, R222, RZ, PT ;  /* 0x000000ffde00720c */ /* 0x000fe20003f26270 */
[----:B------:R-:W-:Y:S01]  /*4960*/  @!P5 IMAD.MOV R119, RZ, RZ, -R119 ;  /* 0x000000ffff77d224 */ /* 0x000fe200078e0a77 */
[----:B------:R-:W-:Y:S01]  /*4970*/  ISETP.GE.AND P5, PT, R221, RZ, PT ;  /* 0x000000ffdd00720c */ /* 0x000fe20003fa6270 */
[----:B------:R-:W-:Y:S01]  /*4980*/  @!P4 IMAD.MOV R122, RZ, RZ, -R122 ;  /* 0x000000ffff7ac224 */ /* 0x000fe200078e0a7a */
        /* <DEDUP_REMOVED lines=82> */
[----:B------:R-:W-:Y:S01]  /*4eb0*/  ISETP.GE.AND P0, PT, R178, RZ, PT ;  /* 0x000000ffb200720c */ /* 0x000fe20003f06270 */
[----:B------:R-:W-:Y:S02]  /*4ec0*/  IMAD R162, R124, R165, R162 ;  /* 0x000000a57ca27224 */ /* 0x000fe400078e02a2 */
[----:B------:R-:W-:Y:S01]  /*4ed0*/  @!P2 IMAD.MOV R70, RZ, RZ, -R70 ;  /* 0x000000ffff46a224 */ /* 0x000fe200078e0a46 */
[----:B------:R-:W-:Y:S01]  /*4ee0*/  ISETP.GE.AND P2, PT, R175, RZ, PT ;  /* 0x000000ffaf00720c */ /* 0x000fe20003f46270 */
[----:B0-----:R-:W-:-:S04]  /*4ef0*/  @!UP2 UIADD3 UR4, UPT, UPT, -UR7, 0x100000, URZ ;  /* 0x001000000704a890 */ /* 0x001fc8000fffe1ff */
[----:B------:R-:W-:Y:S02]  /*4f00*/  @!UP2 USHF.L.U32 UR5, UR4, 0xb, URZ ;  /* 0x0000000b0405a899 */ /* 0x000fe400080006ff */
[----:B------:R-:W-:Y:S01]  /*4f10*/  @!UP2 USHF.L.U32 UR4, UR4, 0x1, URZ ;  /* 0x000000010404a899 */ /* 0x000fe200080006ff */
[----:B------:R-:W-:Y:S01]  /*4f20*/  @!P1 IMAD.MOV R72, RZ, RZ, -R72 ;  /* 0x000000ffff489224 */ /* 0x000fe200078e0a48 */
[----:B------:R-:W-:Y:S01]  /*4f30*/  ISETP.GE.AND P1, PT, R177, RZ, PT ;  /* 0x000000ffb100720c */ /* 0x000fe20003f26270 */
[----:B------:R-:W-:Y:S01]  /*4f40*/  @!P5 IMAD.MOV R71, RZ, RZ, -R71 ;  /* 0x000000ffff47d224 */ /* 0x000fe200078e0a47 */
[----:B------:R-:W-:Y:S01]  /*4f50*/  ISETP.GE.AND P5, PT, R176, RZ, PT ;  /* 0x000000ffb000720c */ /* 0x000fe20003fa6270 */
[----:B------:R-:W-:Y:S01]  /*4f60*/  @!P4 IMAD.MOV R76, RZ, RZ, -R76 ;  /* 0x000000ffff4cc224 */ /* 0x000fe200078e0a4c */
[----:B------:R-:W-:Y:S01]  /*4f70*/  ISETP.GT.U32.AND P6, PT, R124, R162, PT ;  /* 0x000000a27c00720c */ /* 0x000fe20003fc4070 */
[----:B------:R-:W-:Y:S01]  /*4f80*/  @!P0 IMAD.MOV R68, RZ, RZ, -R68 ;  /* 0x000000ffff448224 */ /* 0x000fe200078e0a44 */
[----:B------:R-:W-:Y:S01]  /*4f90*/  ISETP.GE.AND P4, PT, R179, RZ, PT ;  /* 0x000000ffb300720c */ /* 0x000fe20003f86270 */
[----:B------:R-:W-:Y:S01]  /*4fa0*/  VOTEU.ALL UP3, P3 ;  /* 0x0000000000ff7886 */ /* 0x000fe20001860000 */
[----:B------:R-:W-:Y:S01]  /*4fb0*/  ISETP.GE.AND P0, PT, R174, RZ, PT ;  /* 0x000000ffae00720c */ /* 0x000fe20003f06270 */
[----:B------:R-:W-:Y:S01]  /*4fc0*/  @!P2 IMAD.MOV R158, RZ, RZ, -R158 ;  /* 0x000000ffff9ea224 */ /* 0x000fe200078e0a9e */
[----:B------:R-:W-:-:S02]  /*4fd0*/  ISETP.GE.AND P2, PT, R171, RZ, PT ;  /* 0x000000ffab00720c */ /* 0x000fc40003f46270 */
[----:B------:R0:W1:Y:S01]  /*4fe0*/  @!UP3 SYNCS.EXCH.64 URZ, [UR13+0x6008], UR4 ;  /* 0x006008040dffb5b2 */ /* 0x0000620008000100 */
[----:B------:R-:W-:Y:S01]  /*4ff0*/  @!P1 IMAD.MOV R67, RZ, RZ, -R67 ;  /* 0x000000ffff439224 */ /* 0x000fe200078e0a43 */
[----:B------:R-:W-:Y:S01]  /*5000*/  ISETP.GE.AND P1, PT, R173, RZ, PT ;  /* 0x000000ffad00720c */ /* 0x000fe20003f26270 */
[----:B------:R-:W-:Y:S01]  /*5010*/  @!P5 IMAD.MOV R66, RZ, RZ, -R66 ;  /* 0x000000ffff42d224 */ /* 0x000fe200078e0a42 */
[----:B------:R-:W-:Y:S01]  /*5020*/  ISETP.GE.AND P5, PT, R172, RZ, PT ;  /* 0x000000ffac00720c */ /* 0x000fe20003fa6270 */
[----:B------:R-:W-:Y:S01]  /*5030*/  @!P6 IMAD.IADD R162, R162, 0x1, -R124 ;  /* 0x00000001a2a2e824 */ /* 0x000fe200078e0a7c */
[----:B0-----:R-:W0:Y:S01]  /*5040*/  LDCU UR4, c[0x0][0x3b0] ;  /* 0x00007600ff0477ac */ /* 0x001e220008000800 */
[----:B------:R-:W-:Y:S01]  /*5050*/  @!P4 IMAD.MOV R69, RZ, RZ, -R69 ;  /* 0x000000ffff45c224 */ /* 0x000fe200078e0a45 */
[----:B------:R-:W-:Y:S01]  /*5060*/  ISETP.NE.AND P4, PT, R75, RZ, PT ;  /* 0x000000ff4b00720c */ /* 0x000fe20003f85270 */
[----:B------:R-:W-:Y:S01]  /*5070*/  @!P0 IMAD.MOV R81, RZ, RZ, -R81 ;  /* 0x000000ffff518224 */ /* 0x000fe200078e0a51 */
[----:B------:R-:W-:-:S02]  /*5080*/  LOP3.LUT R75, RZ, R75, RZ, 0x33, !PT ;  /* 0x0000004bff4b7212 */ /* 0x000fc400078e33ff */
[----:B------:R-:W-:Y:S02]  /*5090*/  ISETP.GE.AND P0, PT, R170, RZ, PT ;  /* 0x000000ffaa00720c */ /* 0x000fe40003f06270 */
[----:B------:R-:W-:Y:S01]  /*50a0*/  ISETP.GT.U32.AND P6, PT, R124, R162, PT ;  /* 0x000000a27c00720c */ /* 0x000fe20003fc4070 */
[----:B------:R-:W-:Y:S01]  /*50b0*/  @!P2 IMAD.MOV R160, RZ, RZ, -R160 ;  /* 0x000000ffffa0a224 */ /* 0x000fe200078e0aa0 */
[----:B------:R-:W-:Y:S02]  /*50c0*/  SEL R122, R75, R122, !P4 ;  /* 0x0000007a4b7a7207 */ /* 0x000fe40006000000 */
[----:B------:R-:W-:Y:S01]  /*50d0*/  ISETP.GE.AND P2, PT, R167, RZ, PT ;  /* 0x000000ffa700720c */ /* 0x000fe20003f46270 */
[----:B------:R-:W-:Y:S01]  /*50e0*/  @!P1 IMAD.MOV R159, RZ, RZ, -R159 ;  /* 0x000000ffff9f9224 */ /* 0x000fe200078e0a9f */
[----:B------:R-:W-:Y:S01]  /*50f0*/  SEL R204, R75, R73, !P4 ;  /* 0x000000494bcc7207 */ /* 0x000fe20006000000 */
[----:B------:R-:W-:Y:S01]  /*5100*/  @!P5 IMAD.MOV R80, RZ, RZ, -R80 ;  /* 0x000000ffff50d224 */ /* 0x000fe200078e0a50 */
[----:B------:R-:W-:-:S02]  /*5110*/  ISETP.GE.AND P1, PT, R169, RZ, PT ;  /* 0x000000ffa900720c */ /* 0x000fc40003f26270 */
[----:B------:R-:W-:Y:S01]  /*5120*/  ISETP.GE.AND P5, PT, R168, RZ, PT ;  /* 0x000000ffa800720c */ /* 0x000fe20003fa6270 */
[----:B0-----:R-:W-:Y:S01]  /*5130*/  IMAD R73, R122, UR4, RZ ;  /* 0x000000047a497c24 */ /* 0x001fe2000f8e02ff */
[C---:B------:R-:W-:Y:S02]  /*5140*/  SEL R120, R75.reuse, R120, !P4 ;  /* 0x000000784b787207 */ /* 0x040fe40006000000 */
[C---:B------:R-:W-:Y:S01]  /*5150*/  SEL R116, R75.reuse, R116, !P4 ;  /* 0x000000744b747207 */ /* 0x040fe20006000000 */
[----:B------:R-:W-:Y:S01]  /*5160*/  @!P0 IMAD.MOV R161, RZ, RZ, -R161 ;  /* 0x000000ffffa18224 */ /* 0x000fe200078e0aa1 */
[C---:B------:R-:W-:Y:S01]  /*5170*/  SEL R114, R75.reuse, R114, !P4 ;  /* 0x000000724b727207 */ /* 0x040fe20006000000 */
[----:B------:R-:W-:Y:S01]  /*5180*/  @!P6 IMAD.IADD R162, R162, 0x1, -R124 ;  /* 0x00000001a2a2e824 */ /* 0x000fe200078e0a7c */
[C---:B------:R-:W-:Y:S01]  /*5190*/  SEL R186, R75.reuse, R85, !P4 ;  /* 0x000000554bba7207 */ /* 0x040fe20006000000 */
[----:B------:R-:W-:Y:S01]  /*51a0*/  IMAD R85, R116, UR4, RZ ;  /* 0x0000000474557c24 */ /* 0x000fe2000f8e02ff */
[C---:B------:R-:W-:Y:S01]  /*51b0*/  SEL R198, R75.reuse, R77, !P4 ;  /* 0x0000004d4bc67207 */ /* 0x040fe20006000000 */
[----:B------:R-:W-:Y:S01]  /*51c0*/  IMAD R77, R120, UR4, RZ ;  /* 0x00000004784d7c24 */ /* 0x000fe2000f8e02ff */
[----:B------:R-:W-:-:S02]  /*51d0*/  SEL R220, R75, R66, !P4 ;  /* 0x000000424bdc7207 */ /* 0x000fc40006000000 */
[----:B------:R-:W-:Y:S02]  /*51e0*/  SEL R110, R75, R110, !P4 ;  /* 0x0000006e4b6e7207 */ /* 0x000fe40006000000 */
[----:B------:R-:W-:Y:S01]  /*51f0*/  IADD3 R66, P0, PT, R73, R233, RZ ;  /* 0x000000e949427210 */ /* 0x000fe20007f1e0ff */
[----:B-----5:R0:W-:Y:S01]  /*5200*/  STS.U8 [R238+UR13+0x4600], R128 ;  /* 0x00460080ee007988 */ /* 0x0201e2000800000d */
[C---:B------:R-:W-:Y:S01]  /*5210*/  SEL R118, R75.reuse, R118, !P4 ;  /* 0x000000764b767207 */ /* 0x040fe20006000000 */
[----:B------:R-:W-:Y:S01]  /*5220*/  @!P2 IMAD.MOV R162, RZ, RZ, -R162 ;  /* 0x000000ffffa2a224 */ /* 0x000fe200078e0aa2 */
[C---:B------:R-:W-:Y:S01]  /*5230*/  SEL R112, R75.reuse, R112, !P4 ;  /* 0x000000704b707207 */ /* 0x040fe20006000000 */
[----:B--2---:R2:W-:Y:S01]  /*5240*/  STS.U8 [R238+UR13+0x4000], R74 ;  /* 0x0040004aee007988 */ /* 0x0045e2000800000d */
[C---:B------:R-:W-:Y:S02]  /*5250*/  SEL R109, R75.reuse, R109, !P4 ;  /* 0x0000006d4b6d7207 */ /* 0x040fe40006000000 */
[----:B------:R-:W-:-:S02]  /*5260*/  SEL R214, R75, R68, !P4 ;  /* 0x000000444bd67207 */ /* 0x000fc40006000000 */
[----:B------:R-:W-:Y:S01]  /*5270*/  LEA.HI.X.SX32 R73, R73, R232, 0x1, P0 ;  /* 0x000000e849497211 */ /* 0x000fe200000f0eff */
[----:B0-----:R-:W-:Y:S01]  /*5280*/  IMAD R128, R114, UR4, RZ ;  /* 0x0000000472807c24 */ /* 0x001fe2000f8e02ff */
[C---:B------:R-:W-:Y:S01]  /*5290*/  SEL R108, R75.reuse, R108, !P4 ;  /* 0x0000006c4b6c7207 */ /* 0x040fe20006000000 */
[----:B------:R-:W-:Y:S01]  /*52a0*/  IMAD R114, R110, UR4, RZ ;  /* 0x000000046e727c24 */ /* 0x000fe2000f8e02ff */
[----:B------:R-:W-:Y:S02]  /*52b0*/  SEL R104, R75, R104, !P4 ;  /* 0x000000684b687207 */ /* 0x000fe40006000000 */
[-C--:B------:R-:W-:Y:S02]  /*52c0*/  IADD3 R68, P2, PT, R77, R233.reuse, RZ ;  /* 0x000000e94d447210 */ /* 0x080fe40007f5e0ff */
[----:B--2---:R-:W-:Y:S02]  /*52d0*/  IADD3 R74, P0, PT, R85, R233, RZ ;  /* 0x000000e9554a7210 */ /* 0x004fe40007f1e0ff */
[----:B------:R-:W-:-:S02]  /*52e0*/  SEL R121, R75, R121, !P4 ;  /* 0x000000794b797207 */ /* 0x000fc40006000000 */
[C---:B------:R-:W-:Y:S01]  /*52f0*/  SEL R224, R75.reuse, R81, !P4 ;  /* 0x000000514be07207 */ /* 0x040fe20006000000 */
[----:B------:R-:W-:Y:S01]  /*5300*/  IMAD R81, R118, UR4, RZ ;  /* 0x0000000476517c24 */ /* 0x000fe2000f8e02ff */
[----:B------:R-:W-:Y:S01]  /*5310*/  LOP3.LUT R236, R238, 0x10, RZ, 0x3c, !PT ;  /* 0x00000010eeec7812 */ /* 0x000fe200078e3cff */
[----:B------:R-:W-:Y:S01]  /*5320*/  @!P1 IMAD.MOV R129, RZ, RZ, -R129 ;  /* 0x000000ffff819224 */ /* 0x000fe200078e0a81 */
[C---:B------:R-:W-:Y:S01]  /*5330*/  SEL R97, R75.reuse, R97, !P4 ;  /* 0x000000614b617207 */ /* 0x040fe20006000000 */
[----:B------:R-:W-:Y:S01]  /*5340*/  @!P5 IMAD.MOV R125, RZ, RZ, -R125 ;  /* 0x000000ffff7dd224 */ /* 0x000fe200078e0a7d */
[C---:B------:R-:W-:Y:S01]  /*5350*/  SEL R89, R75.reuse, R89, !P4 ;  /* 0x000000594b597207 */ /* 0x040fe20006000000 */
[----:B------:R-:W-:Y:S01]  /*5360*/  IMAD R118, R112, UR4, RZ ;  /* 0x0000000470767c24 */ /* 0x000fe2000f8e02ff */
[----:B------:R-:W-:Y:S01]  /*5370*/  SEL R98, R75, R98, !P4 ;  /* 0x000000624b627207 */ /* 0x000fe20006000000 */
[----:B------:R-:W-:Y:S01]  /*5380*/  IMAD R112, R109, UR4, RZ ;  /* 0x000000046d707c24 */ /* 0x000fe2000f8e02ff */
[C---:B------:R-:W-:Y:S01]  /*5390*/  SEL R90, R75.reuse, R90, !P4 ;  /* 0x0000005a4b5a7207 */ /* 0x040fe20006000000 */
[----:B------:R-:W-:Y:S01]  /*53a0*/  IMAD R110, R108, UR4, RZ ;  /* 0x000000046c6e7c24 */ /* 0x000fe2000f8e02ff */
[C---:B------:R-:W-:Y:S01]  /*53b0*/  SEL R182, R75.reuse, R86, !P4 ;  /* 0x000000564bb67207 */ /* 0x040fe20006000000 */
[----:B------:R-:W-:Y:S01]  /*53c0*/  IMAD R109, R104, UR4, RZ ;  /* 0x00000004686d7c24 */ /* 0x000fe2000f8e02ff */
[----:B------:R-:W-:-:S02]  /*53d0*/  SEL R196, R75, R78, !P4 ;  /* 0x0000004e4bc47207 */ /* 0x000fc40006000000 */
[-C--:B------:R-:W-:Y:S02]  /*53e0*/  LEA.HI.X.SX32 R77, R77, R232.reuse, 0x1, P2 ;  /* 0x000000e84d4d7211 */ /* 0x080fe400010f0eff */
[----:B------:R-:W-:Y:S01]  /*53f0*/  LEA.HI.X.SX32 R85, R85, R232, 0x1, P0 ;  /* 0x000000e855557211 */ /* 0x000fe200000f0eff */
[----:B---3--:R-:W-:Y:S01]  /*5400*/  STS.U8 [R238+UR13+0x4200], R126 ;  /* 0x0042007eee007988 */ /* 0x008fe2000800000d */
[----:B------:R-:W-:Y:S01]  /*5410*/  SEL R202, R75, R76, !P4 ;  /* 0x0000004c4bca7207 */ /* 0x000fe20006000000 */
[----:B------:R-:W-:Y:S01]  /*5420*/  IMAD R76, R121, UR4, RZ ;  /* 0x00000004794c7c24 */ /* 0x000fe2000f8e02ff */
[-C--:B------:R-:W-:Y:S01]  /*5430*/  IADD3 R78, P2, PT, R128, R233.reuse, RZ ;  /* 0x000000e9804e7210 */ /* 0x080fe20007f5e0ff */
[----:B----4-:R-:W-:Y:S01]  /*5440*/  STS.U8 [R238+UR13+0x4400], R127 ;  /* 0x0044007fee007988 */ /* 0x010fe2000800000d */
[----:B------:R-:W-:Y:S02]  /*5450*/  IADD3 R86, P0, PT, R114, R233, RZ ;  /* 0x000000e972567210 */ /* 0x000fe40007f1e0ff */
[C---:B------:R-:W-:Y:S01]  /*5460*/  SEL R115, R75.reuse, R115, !P4 ;  /* 0x000000734b737207 */ /* 0x040fe20006000000 */
[----:B------:R-:W-:Y:S01]  /*5470*/  STS.U8 [R238+UR13+0x4800], R130 ;  /* 0x00480082ee007988 */ /* 0x000fe2000800000d */
[----:B------:R-:W-:Y:S01]  /*5480*/  SEL R123, R75, R123, !P4 ;  /* 0x0000007b4b7b7207 */ /* 0x000fe20006000000 */
[----:B------:R-:W-:-:S02]  /*5490*/  IMAD R121, R97, UR4, RZ ;  /* 0x0000000461797c24 */ /* 0x000fc4000f8e02ff */
[----:B------:R-:W-:Y:S01]  /*54a0*/  STS.U8 [R238+UR13+0x4a00], R132 ;  /* 0x004a0084ee007988 */ /* 0x000fe2000800000d */
[----:B------:R-:W-:-:S03]  /*54b0*/  SEL R119, R75, R119, !P4 ;  /* 0x000000774b777207 */ /* 0x000fc60006000000 */
[----:B------:R-:W-:Y:S01]  /*54c0*/  STS.U8 [R238+UR13+0x4c00], R131 ;  /* 0x004c0083ee007988 */ /* 0x000fe2000800000d */
[----:B------:R-:W-:-:S03]  /*54d0*/  SEL R117, R75, R117, !P4 ;  /* 0x000000754b757207 */ /* 0x000fc60006000000 */
[----:B------:R-:W-:Y:S01]  /*54e0*/  STS.U8 [R238+UR13+0x4e00], R134 ;  /* 0x004e0086ee007988 */ /* 0x000fe2000800000d */
[C---:B------:R-:W-:Y:S01]  /*54f0*/  SEL R113, R75.reuse, R113, !P4 ;  /* 0x000000714b717207 */ /* 0x040fe20006000000 */
[----:B------:R-:W-:Y:S01]  /*5500*/  IMAD R120, R98, UR4, RZ ;  /* 0x0000000462787c24 */ /* 0x000fe2000f8e02ff */
[C---:B------:R-:W-:Y:S01]  /*5510*/  SEL R111, R75.reuse, R111, !P4 ;  /* 0x0000006f4b6f7207 */ /* 0x040fe20006000000 */
[----:B------:R0:W-:Y:S01]  /*5520*/  STS.U8 [R236+UR13+0x4680], R137 ;  /* 0x00468089ec007988 */ /* 0x0001e2000800000d */
[C---:B------:R-:W-:Y:S02]  /*5530*/  SEL R107, R75.reuse, R107, !P4 ;  /* 0x0000006b4b6b7207 */ /* 0x040fe40006000000 */
[C---:B------:R-:W-:Y:S01]  /*5540*/  SEL R106, R75.reuse, R106, !P4 ;  /* 0x0000006a4b6a7207 */ /* 0x040fe20006000000 */
[----:B------:R2:W-:Y:S01]  /*5550*/  STS.U8 [R236+UR13+0x4280], R135 ;  /* 0x00428087ec007988 */ /* 0x0005e2000800000d */
[C---:B------:R-:W-:Y:S02]  /*5560*/  SEL R105, R75.reuse, R105, !P4 ;  /* 0x000000694b697207 */ /* 0x040fe40006000000 */
[----:B------:R-:W-:-:S02]  /*5570*/  SEL R103, R75, R103, !P4 ;  /* 0x000000674b677207 */ /* 0x000fc40006000000 */
[----:B------:R-:W-:Y:S01]  /*5580*/  SEL R102, R75, R102, !P4 ;  /* 0x000000664b667207 */ /* 0x000fe20006000000 */
[----:B0-----:R-:W-:Y:S01]  /*5590*/  IMAD R137, R89, UR4, RZ ;  /* 0x0000000459897c24 */ /* 0x001fe2000f8e02ff */
[C---:B------:R-:W-:Y:S02]  /*55a0*/  SEL R101, R75.reuse, R101, !P4 ;  /* 0x000000654b657207 */ /* 0x040fe40006000000 */
[C---:B------:R-:W-:Y:S01]  /*55b0*/  SEL R100, R75.reuse, R100, !P4 ;  /* 0x000000644b647207 */ /* 0x040fe20006000000 */
[----:B--2---:R-:W-:Y:S01]  /*55c0*/  IMAD R135, R90, UR4, RZ ;  /* 0x000000045a877c24 */ /* 0x004fe2000f8e02ff */
[C---:B------:R-:W-:Y:S02]  /*55d0*/  SEL R99, R75.reuse, R99, !P4 ;  /* 0x000000634b637207 */ /* 0x040fe40006000000 */
[C---:B------:R-:W-:Y:S02]  /*55e0*/  SEL R96, R75.reuse, R96, !P4 ;  /* 0x000000604b607207 */ /* 0x040fe40006000000 */
[----:B------:R-:W-:-:S02]  /*55f0*/  SEL R95, R75, R95, !P4 ;  /* 0x0000005f4b5f7207 */ /* 0x000fc40006000000 */
[C---:B------:R-:W-:Y:S02]  /*5600*/  SEL R94, R75.reuse, R94, !P4 ;  /* 0x0000005e4b5e7207 */ /* 0x040fe40006000000 */
[C---:B------:R-:W-:Y:S02]  /*5610*/  SEL R93, R75.reuse, R93, !P4 ;  /* 0x0000005d4b5d7207 */ /* 0x040fe40006000000 */
[C---:B------:R-:W-:Y:S02]  /*5620*/  SEL R65, R75.reuse, R65, !P4 ;  /* 0x000000414b417207 */ /* 0x040fe40006000000 */
        /* <DEDUP_REMOVED lines=21> */
[-C--:B------:R-:W-:Y:S02]  /*5780*/  LEA.HI.X.SX32 R89, R128, R232.reuse, 0x1, P2 ;  /* 0x000000e880597211 */ /* 0x080fe400010f0eff */
[-C--:B------:R-:W-:Y:S01]  /*5790*/  LEA.HI.X.SX32 R97, R114, R232.reuse, 0x1, P0 ;  /* 0x000000e872617211 */ /* 0x080fe200000f0eff */
[----:B------:R-:W-:Y:S01]  /*57a0*/  IMAD R87, R115, UR4, RZ ;  /* 0x0000000473577c24 */ /* 0x000fe2000f8e02ff */
[-C--:B------:R-:W-:Y:S02]  /*57b0*/  IADD3 R90, P2, PT, R110, R233.reuse, RZ ;  /* 0x000000e96e5a7210 */ /* 0x080fe40007f5e0ff */
[-C--:B------:R-:W-:Y:S02]  /*57c0*/  IADD3 R98, P0, PT, R109, R233.reuse, RZ ;  /* 0x000000e96d627210 */ /* 0x080fe40007f1e0ff */
[----:B------:R-:W-:Y:S01]  /*57d0*/  IADD3 R67, P1, PT, R76, R233, RZ ;  /* 0x000000e94c437210 */ /* 0x000fe20007f3e0ff */
[----:B------:R-:W-:Y:S01]  /*57e0*/  IMAD R115, R101, UR4, RZ ;  /* 0x0000000465737c24 */ /* 0x000fe2000f8e02ff */
[-C--:B------:R-:W-:Y:S01]  /*57f0*/  LEA.HI.X.SX32 R101, R110, R232.reuse, 0x1, P2 ;  /* 0x000000e86e657211 */ /* 0x080fe200010f0eff */
[----:B------:R-:W-:Y:S01]  /*5800*/  IMAD R126, R75, UR4, RZ ;  /* 0x000000044b7e7c24 */ /* 0x000fe2000f8e02ff */
[-C--:B------:R-:W-:Y:S01]  /*5810*/  LEA.HI.X.SX32 R109, R109, R232.reuse, 0x1, P0 ;  /* 0x000000e86d6d7211 */ /* 0x080fe200000f0eff */
[----:B------:R-:W-:Y:S01]  /*5820*/  IMAD R129, R65, UR4, RZ ;  /* 0x0000000441817c24 */ /* 0x000fe2000f8e02ff */
[----:B------:R-:W-:-:S02]  /*5830*/  LEA.HI.X.SX32 R75, R76, R232, 0x1, P1 ;  /* 0x000000e84c4b7211 */ /* 0x000fc400008f0eff */
[CC--:B------:R-:W-:Y:S02]  /*5840*/  IADD3 R110, P0, PT, R120.reuse, R233.reuse, RZ ;  /* 0x000000e9786e7210 */ /* 0x0c0fe40007f1e0ff */
[-C--:B------:R-:W-:Y:S01]  /*5850*/  IADD3 R76, P1, PT, R87, R233.reuse, RZ ;  /* 0x000000e9574c7210 */ /* 0x080fe20007f3e0ff */
[----:B------:R-:W-:Y:S01]  /*5860*/  IMAD R127, R113, UR4, RZ ;  /* 0x00000004717f7c24 */ /* 0x000fe2000f8e02ff */
[-C--:B------:R-:W-:Y:S01]  /*5870*/  LEA.HI.X.SX32 R120, R120, R232.reuse, 0x1, P0 ;  /* 0x000000e878787211 */ /* 0x080fe200000f0eff */
[----:B------:R-:W-:Y:S01]  /*5880*/  IMAD R116, R111, UR4, RZ ;  /* 0x000000046f747c24 */ /* 0x000fe2000f8e02ff */
[-C--:B------:R-:W-:Y:S01]  /*5890*/  LEA.HI.X.SX32 R87, R87, R232.reuse, 0x1, P1 ;  /* 0x000000e857577211 */ /* 0x080fe200008f0eff */
[----:B------:R-:W-:Y:S01]  /*58a0*/  IMAD R180, R180, UR4, RZ ;  /* 0x00000004b4b47c24 */ /* 0x000fe2000f8e02ff */
[-C--:B------:R-:W-:Y:S01]  /*58b0*/  IADD3 R130, P0, PT, R129, R233.reuse, RZ ;  /* 0x000000e981827210 */ /* 0x080fe20007f1e0ff */
[----:B------:R-:W-:Y:S01]  /*58c0*/  IMAD R111, R103, UR4, RZ ;  /* 0x00000004676f7c24 */ /* 0x000fe2000f8e02ff */
[-C--:B------:R-:W-:Y:S01]  /*58d0*/  IADD3 R88, P1, PT, R112, R233.reuse, RZ ;  /* 0x000000e970587210 */ /* 0x080fe20007f3e0ff */
[----:B------:R-:W-:Y:S01]  /*58e0*/  IMAD R113, R102, UR4, RZ ;  /* 0x0000000466717c24 */ /* 0x000fe2000f8e02ff */
[----:B------:R-:W-:Y:S01]  /*58f0*/  LEA.HI.X.SX32 R129, R129, R232, 0x1, P0 ;  /* 0x000000e881817211 */ /* 0x000fe200000f0eff */
[----:B------:R-:W-:Y:S01]  /*5900*/  IMAD R79, R119, UR4, RZ ;  /* 0x00000004774f7c24 */ /* 0x000fe2000f8e02ff */
[----:B------:R-:W-:Y:S01]  /*5910*/  IADD3 R181, P0, PT, R180, R233, RZ ;  /* 0x000000e9b4b57210 */ /* 0x000fe20007f1e0ff */
[----:B------:R-:W-:-:S02]  /*5920*/  IMAD R83, R117, UR4, RZ ;  /* 0x0000000475537c24 */ /* 0x000fc4000f8e02ff */
[----:B------:R-:W-:Y:S01]  /*5930*/  IMAD R119, R99, UR4, RZ ;  /* 0x0000000463777c24 */ /* 0x000fe2000f8e02ff */
[-C--:B------:R-:W-:Y:S01]  /*5940*/  LEA.HI.X.SX32 R99, R112, R232.reuse, 0x1, P1 ;  /* 0x000000e870637211 */ /* 0x080fe200008f0eff */
[----:B------:R-:W-:Y:S01]  /*5950*/  IMAD R117, R100, UR4, RZ ;  /* 0x0000000464757c24 */ /* 0x000fe2000f8e02ff */
[-C--:B------:R-:W-:Y:S01]  /*5960*/  IADD3 R100, P1, PT, R111, R233.reuse, RZ ;  /* 0x000000e96f647210 */ /* 0x080fe20007f3e0ff */
[----:B------:R-:W-:Y:S01]  /*5970*/  IMAD R192, R192, UR4, RZ ;  /* 0x00000004c0c07c24 */ /* 0x000fe2000f8e02ff */
[----:B------:R-:W-:Y:S01]  /*5980*/  IADD3 R102, P2, PT, R113, R233, RZ ;  /* 0x000000e971667210 */ /* 0x000fe20007f5e0ff */
[----:B------:R-:W-:Y:S02]  /*5990*/  IMAD R122, R96, UR4, RZ ;  /* 0x00000004607a7c24 */ /* 0x000fe4000f8e02ff */
[----:B------:R-:W-:Y:S01]  /*59a0*/  IMAD R71, R123, UR4, RZ ;  /* 0x000000047b477c24 */ /* 0x000fe2000f8e02ff */
[-C--:B------:R-:W-:Y:S01]  /*59b0*/  LEA.HI.X.SX32 R180, R180, R232.reuse, 0x1, P0 ;  /* 0x000000e8b4b47211 */ /* 0x080fe200000f0eff */
[----:B------:R0:W-:Y:S01]  /*59c0*/  STS.U8 [R236+UR13+0x4080], R133 ;  /* 0x00408085ec007988 */ /* 0x0001e2000800000d */
[----:B------:R-:W-:Y:S01]  /*59d0*/  IMAD R198, R198, UR4, RZ ;  /* 0x00000004c6c67c24 */ /* 0x000fe2000f8e02ff */
[-C--:B------:R-:W-:Y:S01]  /*59e0*/  LEA.HI.X.SX32 R111, R111, R232.reuse, 0x1, P1 ;  /* 0x000000e86f6f7211 */ /* 0x080fe200008f0eff */
[----:B------:R-:W-:Y:S01]  /*59f0*/  IMAD R178, R178, UR4, RZ ;  /* 0x00000004b2b27c24 */ /* 0x000fe2000f8e02ff */
[----:B------:R-:W-:-:S02]  /*5a00*/  LEA.HI.X.SX32 R113, R113, R232, 0x1, P2 ;  /* 0x000000e871717211 */ /* 0x000fc400010f0eff */
[-C--:B------:R-:W-:Y:S02]  /*5a10*/  IADD3 R193, P0, PT, R192, R233.reuse, RZ ;  /* 0x000000e9c0c17210 */ /* 0x080fe40007f1e0ff */
[-C--:B------:R-:W-:Y:S01]  /*5a20*/  IADD3 R112, P1, PT, R121, R233.reuse, RZ ;  /* 0x000000e979707210 */ /* 0x080fe20007f3e0ff */
[----:B0-----:R-:W-:Y:S01]  /*5a30*/  IMAD R133, R91, UR4, RZ ;  /* 0x000000045b857c24 */ /* 0x001fe2000f8e02ff */
        /* <DEDUP_REMOVED lines=8> */
[-C--:B------:R-:W-:Y:S02]  /*5ac0*/  IADD3 R199, P0, PT, R198, R233.reuse, RZ ;  /* 0x000000e9c6c77210 */ /* 0x080fe40007f1e0ff */
[-C--:B------:R-:W-:Y:S02]  /*5ad0*/  IADD3 R69, P4, PT, R79, R233.reuse, RZ ;  /* 0x000000e94f457210 */ /* 0x080fe40007f9e0ff */
[-C--:B------:R-:W-:Y:S02]  /*5ae0*/  IADD3 R70, P5, PT, R81, R233.reuse, RZ ;  /* 0x000000e951467210 */ /* 0x080fe40007fbe0ff */
[----:B------:R-:W-:Y:S02]  /*5af0*/  LEA.HI.X.SX32 R71, R71, R232, 0x1, P6 ;  /* 0x000000e847477211 */ /* 0x000fe400030f0eff */
[-C--:B------:R-:W-:Y:S02]  /*5b00*/  IADD3 R134, P2, PT, R133, R233.reuse, RZ ;  /* 0x000000e985867210 */ /* 0x080fe40007f5e0ff */
[----:B------:R-:W-:-:S02]  /*5b10*/  IADD3 R179, P1, PT, R178, R233, RZ ;  /* 0x000000e9b2b37210 */ /* 0x000fc40007f3e0ff */
[----:B------:R-:W-:Y:S01]  /*5b20*/  IADD3 R72, P6, PT, R83, R233, RZ ;  /* 0x000000e953487210 */ /* 0x000fe20007fde0ff */
[----:B------:R-:W-:Y:S01]  /*5b30*/  IMAD R210, R210, UR4, RZ ;  /* 0x00000004d2d27c24 */ /* 0x000fe2000f8e02ff */
[-C--:B------:R-:W-:Y:S01]  /*5b40*/  LEA.HI.X.SX32 R198, R198, R232.reuse, 0x1, P0 ;  /* 0x000000e8c6c67211 */ /* 0x080fe200000f0eff */
[----:B------:R-:W-:Y:S01]  /*5b50*/  IMAD R108, R107, UR4, RZ ;  /* 0x000000046b6c7c24 */ /* 0x000fe2000f8e02ff */
[-C--:B------:R-:W-:Y:S01]  /*5b60*/  LEA.HI.X.SX32 R79, R79, R232.reuse, 0x1, P4 ;  /* 0x000000e84f4f7211 */ /* 0x080fe200020f0eff */
[----:B------:R-:W-:Y:S01]  /*5b70*/  IMAD R106, R106, UR4, RZ ;  /* 0x000000046a6a7c24 */ /* 0x000fe2000f8e02ff */
[-C--:B------:R-:W-:Y:S01]  /*5b80*/  LEA.HI.X.SX32 R81, R81, R232.reuse, 0x1, P5 ;  /* 0x000000e851517211 */ /* 0x080fe200028f0eff */
[----:B------:R-:W-:Y:S01]  /*5b90*/  IMAD R194, R194, UR4, RZ ;  /* 0x00000004c2c27c24 */ /* 0x000fe2000f8e02ff */
[-C--:B------:R-:W-:Y:S01]  /*5ba0*/  LEA.HI.X.SX32 R133, R133, R232.reuse, 0x1, P2 ;  /* 0x000000e885857211 */ /* 0x080fe200010f0eff */
[----:B------:R-:W-:Y:S01]  /*5bb0*/  IMAD R196, R196, UR4, RZ ;  /* 0x00000004c4c47c24 */ /* 0x000fe2000f8e02ff */
[----:B------:R-:W-:-:S02]  /*5bc0*/  LEA.HI.X.SX32 R178, R178, R232, 0x1, P1 ;  /* 0x000000e8b2b27211 */ /* 0x000fc400008f0eff */
[-C--:B------:R-:W-:Y:S01]  /*5bd0*/  IADD3 R205, P0, PT, R204, R233.reuse, RZ ;  /* 0x000000e9cccd7210 */ /* 0x080fe20007f1e0ff */
[----:B------:R-:W-:Y:S01]  /*5be0*/  IMAD R107, R105, UR4, RZ ;  /* 0x00000004696b7c24 */ /* 0x000fe2000f8e02ff */
[-C--:B------:R-:W-:Y:S02]  /*5bf0*/  IADD3 R80, P4, PT, R127, R233.reuse, RZ ;  /* 0x000000e97f507210 */ /* 0x080fe40007f9e0ff */
[-C--:B------:R-:W-:Y:S02]  /*5c00*/  IADD3 R82, P5, PT, R118, R233.reuse, RZ ;  /* 0x000000e976527210 */ /* 0x080fe40007fbe0ff */
[----:B------:R-:W-:Y:S02]  /*5c10*/  LEA.HI.X.SX32 R83, R83, R232, 0x1, P6 ;  /* 0x000000e853537211 */ /* 0x000fe400030f0eff */
[-C--:B------:R-:W-:Y:S02]  /*5c20*/  IADD3 R185, P2, PT, R161, R233.reuse, RZ ;  /* 0x000000e9a1b97210 */ /* 0x080fe40007f5e0ff */
[----:B------:R-:W-:-:S02]  /*5c30*/  IADD3 R191, P1, PT, R190, R233, RZ ;  /* 0x000000e9bebf7210 */ /* 0x000fc40007f3e0ff */
[-C--:B------:R-:W-:Y:S01]  /*5c40*/  IADD3 R84, P6, PT, R116, R233.reuse, RZ ;  /* 0x000000e974547210 */ /* 0x080fe20007fde0ff */
        /* <DEDUP_REMOVED lines=9> */
[----:B------:R-:W-:Y:S01]  /*5ce0*/  LEA.HI.X.SX32 R190, R190, R232, 0x1, P1 ;  /* 0x000000e8bebe7211 */ /* 0x000fe200008f0eff */
[----:B------:R-:W-:Y:S01]  /*5cf0*/  IMAD R202, R202, UR4, RZ ;  /* 0x00000004caca7c24 */ /* 0x000fe2000f8e02ff */
[-C--:B------:R-:W-:Y:S01]  /*5d00*/  IADD3 R211, P0, PT, R210, R233.reuse, RZ ;  /* 0x000000e9d2d37210 */ /* 0x080fe20007f1e0ff */
[----:B------:R-:W-:Y:S01]  /*5d10*/  IMAD R200, R200, UR4, RZ ;  /* 0x00000004c8c87c24 */ /* 0x000fe2000f8e02ff */
[----:B------:R-:W-:-:S02]  /*5d20*/  IADD3 R92, P4, PT, R108, R233, RZ ;  /* 0x000000e96c5c7210 */ /* 0x000fc40007f9e0ff */
[-C--:B------:R-:W-:Y:S02]  /*5d30*/  IADD3 R94, P5, PT, R106, R233.reuse, RZ ;  /* 0x000000e96a5e7210 */ /* 0x080fe40007fbe0ff */
[-C--:B------:R-:W-:Y:S02]  /*5d40*/  LEA.HI.X.SX32 R95, R116, R232.reuse, 0x1, P6 ;  /* 0x000000e8745f7211 */ /* 0x080fe400030f0eff */
        /* <DEDUP_REMOVED lines=9> */
[-C--:B------:R-:W-:Y:S02]  /*5de0*/  LEA.HI.X.SX32 R194, R194, R232.reuse, 0x1, P1 ;  /* 0x000000e8c2c27211 */ /* 0x080fe400008f0eff */
[-C--:B------:R-:W-:Y:S02]  /*5df0*/  LEA.HI.X.SX32 R196, R196, R232.reuse, 0x1, P2 ;  /* 0x000000e8c4c47211 */ /* 0x080fe400010f0eff */
[-C--:B------:R-:W-:Y:S02]  /*5e00*/  IADD3 R217, P0, PT, R216, R233.reuse, RZ ;  /* 0x000000e9d8d97210 */ /* 0x080fe40007f1e0ff */
[-C--:B------:R-:W-:Y:S02]  /*5e10*/  IADD3 R104, P4, PT, R115, R233.reuse, RZ ;  /* 0x000000e973687210 */ /* 0x080fe40007f9e0ff */
[----:B------:R-:W-:Y:S02]  /*5e20*/  IADD3 R106, P5, PT, R117, R233, RZ ;  /* 0x000000e9756a7210 */ /* 0x000fe40007fbe0ff */
[----:B------:R-:W-:-:S02]  /*5e30*/  LEA.HI.X.SX32 R107, R107, R232, 0x1, P6 ;  /* 0x000000e86b6b7211 */ /* 0x000fc400030f0eff */
[-C--:B------:R-:W-:Y:S02]  /*5e40*/  IADD3 R201, P1, PT, R200, R233.reuse, RZ ;  /* 0x000000e9c8c97210 */ /* 0x080fe40007f3e0ff */
[-C--:B------:R-:W-:Y:S02]  /*5e50*/  IADD3 R203, P2, PT, R202, R233.reuse, RZ ;  /* 0x000000e9cacb7210 */ /* 0x080fe40007f5e0ff */
[----:B------:R-:W-:Y:S02]  /*5e60*/  IADD3 R108, P6, PT, R119, R233, RZ ;  /* 0x000000e9776c7210 */ /* 0x000fe40007fde0ff */
        /* <DEDUP_REMOVED lines=15> */
[----:B------:R0:W-:Y:S01]  /*5f60*/  STS.U8 [R236+UR13+0x4480], R136 ;  /* 0x00448088ec007988 */ /* 0x0001e2000800000d */
        /* <DEDUP_REMOVED lines=8> */
[----:B------:R-:W-:Y:S01]  /*5ff0*/  PLOP3.LUT P0, PT, PT, PT, UP1, 0x80, 0x8 ;  /* 0x000000000008781c */ /* 0x000fe20003f0f018 */
[----:B------:R-:W-:Y:S01]  /*6000*/  IMAD R186, R186, UR4, RZ ;  /* 0x00000004baba7c24 */ /* 0x000fe2000f8e02ff */
[----:B------:R-:W-:-:S02]  /*6010*/  LEA.HI.X.SX32 R125, R125, R232, 0x1, P6 ;  /* 0x000000e87d7d7211 */ /* 0x000fc400030f0eff */
[-C--:B------:R-:W-:Y:S02]  /*6020*/  IADD3 R132, P4, PT, R131, R233.reuse, RZ ;  /* 0x000000e983847210 */ /* 0x080fe40007f9e0ff */
[-C--:B------:R-:W-:Y:S02]  /*6030*/  IADD3 R177, P5, PT, R137, R233.reuse, RZ ;  /* 0x000000e989b17210 */ /* 0x080fe40007fbe0ff */
[-C--:B------:R-:W-:Y:S02]  /*6040*/  IADD3 R213, P1, PT, R212, R233.reuse, RZ ;  /* 0x000000e9d4d57210 */ /* 0x080fe40007f3e0ff */
[-C--:B------:R-:W-:Y:S02]  /*6050*/  IADD3 R215, P2, PT, R214, R233.reuse, RZ ;  /* 0x000000e9d6d77210 */ /* 0x080fe40007f5e0ff */
[----:B0-----:R-:W-:Y:S02]  /*6060*/  IADD3 R136, P6, PT, R135, R233, RZ ;  /* 0x000000e987887210 */ /* 0x001fe40007fde0ff */
[----:B------:R-:W-:Y:S01]  /*6070*/  ISETP.LT.AND P0, PT, R166, UR30, P0 ;  /* 0x0000001ea6007c0c */ /* 0x000fe20008701270 */
        /* <DEDUP_REMOVED lines=8> */
[-C--:B------:R-:W-:Y:S02]  /*6100*/  IADD3 R183, P4, PT, R182, R233.reuse, RZ ;  /* 0x000000e9b6b77210 */ /* 0x080fe40007f9e0ff */
[----:B------:R-:W-:Y:S02]  /*6110*/  LEA.HI.X.SX32 R135, R135, R232, 0x1, P6 ;  /* 0x000000e887877211 */ /* 0x000fe400030f0eff */
[-C--:B------:R-:W-:Y:S02]  /*6120*/  IADD3 R189, P5, PT, R188, R233.reuse, RZ ;  /* 0x000000e9bcbd7210 */ /* 0x080fe40007fbe0ff */
[-C--:B------:R-:W-:Y:S02]  /*6130*/  IADD3 R219, P1, PT, R218, R233.reuse, RZ ;  /* 0x000000e9dadb7210 */ /* 0x080fe40007f3e0ff */
[-C--:B------:R-:W-:Y:S02]  /*6140*/  IADD3 R221, P2, PT, R220, R233.reuse, RZ ;  /* 0x000000e9dcdd7210 */ /* 0x080fe40007f5e0ff */
[----:B------:R-:W-:-:S02]  /*6150*/  IADD3 R187, P6, PT, R186, R233, RZ ;  /* 0x000000e9babb7210 */ /* 0x000fc40007fde0ff */
[-C--:B------:R-:W-:Y:S02]  /*6160*/  LEA.HI.X.SX32 R182, R182, R232.reuse, 0x1, P4 ;  /* 0x000000e8b6b67211 */ /* 0x080fe400020f0eff */
[-C--:B------:R-:W-:Y:S02]  /*6170*/  LEA.HI.X.SX32 R188, R188, R232.reuse, 0x1, P5 ;  /* 0x000000e8bcbc7211 */ /* 0x080fe400028f0eff */
[-C--:B------:R-:W-:Y:S02]  /*6180*/  LEA.HI.X.SX32 R218, R218, R232.reuse, 0x1, P1 ;  /* 0x000000e8dada7211 */ /* 0x080fe400008f0eff */
[-C--:B------:R-:W-:Y:S02]  /*6190*/  LEA.HI.X.SX32 R220, R220, R232.reuse, 0x1, P2 ;  /* 0x000000e8dcdc7211 */ /* 0x080fe400010f0eff */
[----:B------:R-:W-:Y:S02]  /*61a0*/  LEA.HI.X.SX32 R186, R186, R232, 0x1, P6 ;  /* 0x000000e8baba7211 */ /* 0x000fe400030f0eff */
[----:B------:R-:W-:-:S02]  /*61b0*/  IADD3 R225, P1, PT, R224, R233, RZ ;  /* 0x000000e9e0e17210 */ /* 0x000fc40007f3e0ff */
[-C--:B------:R-:W-:Y:S02]  /*61c0*/  IADD3 R227, P2, PT, R226, R233.reuse, RZ ;  /* 0x000000e9e2e37210 */ /* 0x080fe40007f5e0ff */
[-C--:B------:R-:W-:Y:S02]  /*61d0*/  IADD3 R229, P4, PT, R228, R233.reuse, RZ ;  /* 0x000000e9e4e57210 */ /* 0x080fe40007f9e0ff */
[-C--:B------:R-:W-:Y:S02]  /*61e0*/  IADD3 R231, P5, PT, R230, R233.reuse, RZ ;  /* 0x000000e9e6e77210 */ /* 0x080fe40007fbe0ff */
[----:B------:R-:W-:Y:S01]  /*61f0*/  IADD3 R233, P6, PT, R126, R233, RZ ;  /* 0x000000e97ee97210 */ /* 0x000fe20007fde0ff */
[----:B------:R0:W-:Y:S01]  /*6200*/  STS.U8 [R236+UR13+0x4880], R138 ;  /* 0x0048808aec007988 */ /* 0x0001e2000800000d */
[-C--:B------:R-:W-:Y:S02]  /*6210*/  LEA.HI.X.SX32 R224, R224, R232.reuse, 0x1, P1 ;  /* 0x000000e8e0e07211 */ /* 0x080fe400008f0eff */
[----:B------:R-:W-:-:S02]  /*6220*/  LEA.HI.X.SX32 R226, R226, R232, 0x1, P2 ;  /* 0x000000e8e2e27211 */ /* 0x000fc400010f0eff */
[-C--:B------:R-:W-:Y:S02]  /*6230*/  LEA.HI.X.SX32 R228, R228, R232.reuse, 0x1, P4 ;  /* 0x000000e8e4e47211 */ /* 0x080fe400020f0eff */
[-C--:B------:R-:W-:Y:S01]  /*6240*/  LEA.HI.X.SX32 R230, R230, R232.reuse, 0x1, P5 ;  /* 0x000000e8e6e67211 */ /* 0x080fe200028f0eff */
[----:B------:R-:W-:Y:S01]  /*6250*/  @P0 IMAD.MOV.U32 R127, RZ, RZ, R71 ;  /* 0x000000ffff7f0224 */ /* 0x000fe200078e0047 */
[----:B------:R-:W-:Y:S01]  /*6260*/  LEA.HI.X.SX32 R232, R126, R232, 0x1, P6 ;  /* 0x000000e87ee87211 */ /* 0x000fe200030f0eff */
[----:B------:R-:W-:Y:S01]  /*6270*/  @P0 IMAD.MOV.U32 R126, RZ, RZ, R65 ;  /* 0x000000ffff7e0224 */ /* 0x000fe200078e0041 */
[----:B0-----:R-:W-:-:S06]  /*6280*/  PRMT R138, RZ, 0x7610, R138 ;  /* 0x00007610ff8a7816 */ /* 0x001fcc000000008a */
[----:B------:R0:W2:Y:S01]  /*6290*/  @P0 LDG.E.U8 R138, desc[UR26][R126.64] ;  /* 0x0000001a7e8a0981 */ /* 0x0000a2000c1e1100 */
[C---:B------:R-:W-:Y:S02]  /*62a0*/  LOP3.LUT R235, R238.reuse, 0x20, RZ, 0x3c, !PT ;  /* 0x00000020eeeb7812 */ /* 0x040fe400078e3cff */
[----:B------:R-:W-:Y:S01]  /*62b0*/  LOP3.LUT R234, R238, 0x30, RZ, 0x3c, !PT ;  /* 0x00000030eeea7812 */ /* 0x000fe200078e3cff */
[----:B------:R-:W-:Y:S04]  /*62c0*/  STS.U8 [R236+UR13+0x4a80], R139 ;  /* 0x004a808bec007988 */ /* 0x000fe8000800000d */
        /* <DEDUP_REMOVED lines=9> */
[----:B------:R-:W-:Y:S01]  /*6360*/  STS.U8 [R235+UR13+0x4f00], R150 ;  /* 0x004f0096eb007988 */ /* 0x000fe2000800000d */
[----:B0-----:R-:W-:-:S03]  /*6370*/  @P0 IMAD.MOV.U32 R126, RZ, RZ, R69 ;  /* 0x000000ffff7e0224 */ /* 0x001fc600078e0045 */
[----:B------:R-:W-:Y:S01]  /*6380*/  STS.U8 [R234+UR13+0x4180], R149 ;  /* 0x00418095ea007988 */ /* 0x000fe2000800000d */
[----:B------:R-:W-:-:S03]  /*6390*/  @P0 IMAD.MOV.U32 R127, RZ, RZ, R79 ;  /* 0x000000ffff7f0224 */ /* 0x000fc600078e004f */
[----:B------:R-:W-:Y:S04]  /*63a0*/  STS.U8 [R234+UR13+0x4580], R151 ;  /* 0x00458097ea007988 */ /* 0x000fe8000800000d */
[----:B------:R-:W-:Y:S04]  /*63b0*/  STS.U8 [R234+UR13+0x4980], R153 ;  /* 0x00498099ea007988 */ /* 0x000fe8000800000d */
[----:B------:R-:W-:Y:S04]  /*63c0*/  STS.U8 [R234+UR13+0x4d80], R152 ;  /* 0x004d8098ea007988 */ /* 0x000fe8000800000d */
[----:B------:R-:W-:Y:S04]  /*63d0*/  STS.U8 [R234+UR13+0x4380], R155 ;  /* 0x0043809bea007988 */ /* 0x000fe8000800000d */
[----:B------:R-:W-:Y:S04]  /*63e0*/  STS.U8 [R234+UR13+0x4780], R154 ;  /* 0x0047809aea007988 */ /* 0x000fe8000800000d */
[----:B------:R-:W-:Y:S04]  /*63f0*/  STS.U8 [R234+UR13+0x4b80], R157 ;  /* 0x004b809dea007988 */ /* 0x000fe8000800000d */
[----:B------:R-:W-:Y:S04]  /*6400*/  STS.U8 [R234+UR13+0x4f80], R156 ;  /* 0x004f809cea007988 */ /* 0x000fe8000800000d */
[----:B--2---:R0:W-:Y:S02]  /*6410*/  STS.U8 [R238+UR13], R138 ;  /* 0x0000008aee007988 */ /* 0x0041e4000800000d */
[----:B0-----:R-:W-:-:S06]  /*6420*/  PRMT R138, RZ, 0x7610, R138 ;  /* 0x00007610ff8a7816 */ /* 0x001fcc000000008a */
[----:B------:R0:W2:Y:S02]  /*6430*/  @P0 LDG.E.U8 R138, desc[UR26][R126.64] ;  /* 0x0000001a7e8a0981 */ /* 0x0000a4000c1e1100 */
[----:B0-----:R-:W-:Y:S02]  /*6440*/  @P0 IMAD.MOV.U32 R126, RZ, RZ, R76 ;  /* 0x000000ffff7e0224 */ /* 0x001fe400078e004c */
[----:B------:R-:W-:Y:S01]  /*6450*/  @P0 IMAD.MOV.U32 R127, RZ, RZ, R87 ;  /* 0x000000ffff7f0224 */ /* 0x000fe200078e0057 */
[----:B--2---:R0:W-:Y:S02]  /*6460*/  STS.U8 [R238+UR13+0x200], R138 ;  /* 0x0002008aee007988 */ /* 0x0041e4000800000d */
        /* <DEDUP_REMOVED lines=306> */
[----:B------:R-:W2:Y:S04]  /*7790*/  @P0 LDG.E.U8 R138, desc[UR26][R126.64] ;  /* 0x0000001a7e8a0981 */ /* 0x000ea8000c1e1100 */
[----:B------:R0:W-:Y:S04]  /*77a0*/  STL [R1+0xa4], R175 ;  /* 0x0000a4af01007387 */ /* 0x0001e80000100800 */
[----:B------:R0:W-:Y:S04]  /*77b0*/  STL [R1+0xa0], R174 ;  /* 0x0000a0ae01007387 */ /* 0x0001e80000100800 */
[----:B------:R0:W-:Y:S04]  /*77c0*/  STL [R1+0x9c], R173 ;  /* 0x00009cad01007387 */ /* 0x0001e80000100800 */
[----:B------:R0:W-:Y:S04]  /*77d0*/  STL [R1+0x98], R172 ;  /* 0x000098ac01007387 */ /* 0x0001e80000100800 */
[----:B------:R0:W-:Y:S04]  /*77e0*/  STL [R1+0x94], R171 ;  /* 0x000094ab01007387 */ /* 0x0001e80000100800 */
[----:B------:R0:W-:Y:S04]  /*77f0*/  STL [R1+0xc], R170 ;  /* 0x00000caa01007387 */ /* 0x0001e80000100800 */
[----:B------:R0:W-:Y:S04]  /*7800*/  STL [R1+0x8], R169 ;  /* 0x000008a901007387 */ /* 0x0001e80000100800 */
[----:B------:R0:W-:Y:S04]  /*7810*/  STL [R1+0x4], R168 ;  /* 0x000004a801007387 */ /* 0x0001e80000100800 */
[----:B------:R0:W-:Y:S01]  /*7820*/  STL [R1], R167 ;  /* 0x000000a701007387 */ /* 0x0001e20000100800 */
[----:B------:R-:W-:-:S04]  /*7830*/  UISETP.NE.U32.AND UP1, UPT, UR8, URZ, UPT ;  /* 0x000000ff0800728c */ /* 0x000fc8000bf25070 */
[----:B------:R-:W-:Y:S02]  /*7840*/  UISETP.LT.OR UP2, UPT, UR32, 0x40, UP1 ;  /* 0x000000402000788c */ /* 0x000fe40008f41670 */
[----:B------:R-:W-:Y:S01]  /*7850*/  UISETP.GE.AND UP3, UPT, UR32, 0x80, UPT ;  /* 0x000000802000788c */ /* 0x000fe2000bf66270 */
[----:B--2---:R0:W-:Y:S01]  /*7860*/  STS.U8 [R234+UR13+0x1d80], R138 ;  /* 0x001d808aea007988 */ /* 0x0041e2000800000d */
[----:B-1----:R1:W-:Y:S06]  /*7870*/  MEMBAR.ALL.CTA ;  /* 0x0000000000007992 */ /* 0x0023ec0000008000 */
[----:B-1----:R-:W1:Y:S02]  /*7880*/  FENCE.VIEW.ASYNC.S ;  /* 0x00000000000073c6 */ /* 0x002e640000000000 */
[----:B-1----:R-:W-:Y:S06]  /*7890*/  BAR.SYNC.DEFER_BLOCKING 0x0 ;  /* 0x0000000000007b1d */ /* 0x002fec0000010000 */
[----:B------:R-:W-:Y:S05]  /*78a0*/  BRA.U UP2, `(.L_x_6) ;  /* 0x0000000102687547 */ /* 0x000fea000b800000 */
[----:B------:R-:W-:Y:S02]  /*78b0*/  UIADD3 UR4, UPT, UPT, UR13, 0x4000, URZ ;  /* 0x000040000d047890 */ /* 0x000fe4000fffe0ff */
[----:B------:R-:W-:Y:S02]  /*78c0*/  USHF.R.U32.HI UR8, URZ, 0x4, UR13 ;  /* 0x00000004ff087899 */ /* 0x000fe4000801160d */
[----:B------:R-:W-:Y:S02]  /*78d0*/  USHF.R.U32.HI UR4, URZ, 0x4, UR4 ;  /* 0x00000004ff047899 */ /* 0x000fe40008011604 */
[----:B------:R-:W-:Y:S02]  /*78e0*/  USGXT.U32 UR8, UR8, 0xe ;  /* 0x0000000e0808789a */ /* 0x000fe40008000000 */
[----:B------:R-:W-:Y:S01]  /*78f0*/  USGXT.U32 UR6, UR4, 0xe ;  /* 0x0000000e0406789a */ /* 0x000fe20008000000 */
[----:B------:R-:W-:Y:S01]  /*7900*/  UMOV UR18, 0xffffff80 ;  /* 0xffffff8000127882 */ /* 0x000fe20000000000 */
[----:B------:R-:W-:Y:S01]  /*7910*/  UMOV UR19, 0x7fffbfdf ;  /* 0x7fffbfdf00137882 */ /* 0x000fe20000000000 */
[----:B------:R-:W-:Y:S01]  /*7920*/  UMOV UR20, 0xfffffffe ;  /* 0xfffffffe00147882 */ /* 0x000fe20000000000 */
[----:B------:R-:W-:Y:S01]  /*7930*/  UMOV UR21, 0x7fffbfdf ;  /* 0x7fffbfdf00157882 */ /* 0x000fe20000000000 */
[----:B------:R-:W-:Y:S01]  /*7940*/  UMOV UR9, URZ ;  /* 0x000000ff00097c82 */ /* 0x000fe20008000000 */
[----:B------:R-:W-:Y:S01]  /*7950*/  UMOV UR7, URZ ;  /* 0x000000ff00077c82 */ /* 0x000fe20008000000 */
[----:B------:R-:W-:-:S02]  /*7960*/  UIADD3.64 UR20, UPT, UPT, UR8, -UR20, URZ ;  /* 0x8000001408147297 */ /* 0x000fc4000fffe0ff */
[----:B------:R-:W-:Y:S01]  /*7970*/  UIADD3.64 UR18, UPT, UPT, UR6, -UR18, URZ ;  /* 0x8000001206127297 */ /* 0x000fe2000fffe0ff */
[----:B------:R-:W-:Y:S01]  /*7980*/  UMOV UR22, 0x0 ;  /* 0x0000000000167882 */ /* 0x000fe20000000000 */
[----:B------:R-:W-:Y:S01]  /*7990*/  UMOV UR23, 0x4208490 ;  /* 0x0420849000177882 */ /* 0x000fe20000000000 */
[----:B------:R-:W-:Y:S01]  /*79a0*/  UMOV UR4, UR10 ;  /* 0x0000000a00047c82 */ /* 0x000fe20008000000 */
[----:B------:R-:W-:Y:S01]  /*79b0*/  UMOV UR5, URZ ;  /* 0x000000ff00057c82 */ /* 0x000fe20008000000 */
[----:B------:R-:W-:Y:S01]  /*79c0*/  UMOV UR9, 0x80004020 ;  /* 0x8000402000097882 */ /* 0x000fe20000000000 */
[----:B------:R-:W-:Y:S01]  /*79d0*/  UMOV UR7, 0x80004020 ;  /* 0x8000402000077882 */ /* 0x000fe20000000000 */
[----:B------:R-:W-:Y:S01]  /*79e0*/  UMOV UR24, 0x0 ;  /* 0x0000000000187882 */ /* 0x000fe20000000000 */
[----:B------:R-:W-:Y:S01]  /*79f0*/  UMOV UR25, 0x4208490 ;  /* 0x0420849000197882 */ /* 0x000fe20000000000 */
[----:B------:R-:W-:Y:S01]  /*7a00*/  UMOV UR4, UR4 ;  /* 0x0000000400047c82 */ /* 0x000fe20008000000 */
[----:B------:R1:W-:Y:S01]  /*7a10*/  UTCQMMA gdesc[UR6], gdesc[UR8], tmem[UR12], tmem[UR22], idesc[UR23], !UPT ;  /* 0x00ff1608060075ea */ /* 0x0003e2000f80030c */
[----:B------:R1:W-:Y:S01]  /*7a20*/  UTCQMMA gdesc[UR18], gdesc[UR20], tmem[UR12], tmem[UR24], idesc[UR25], UPT ;  /* 0x00ff1814120075ea */ /* 0x0003e2000b80030c */
[----:B------:R1:W-:Y:S01]  /*7a30*/  UTCBAR [UR4], URZ ;  /* 0x000000ff040073e9 */ /* 0x0003e200080000ff */
[----:B------:R-:W-:Y:S01]  /*7a40*/  NOP ;  /* 0x0000000000007918 */ /* 0x000fe20000000000 */
.L_x_6:
[----:B-1----:R-:W-:Y:S01]  /*7a50*/  UMOV UR4, URZ ;  /* 0x000000ff00047c82 */ /* 0x002fe20008000000 */
[----:B------:R-:W-:Y:S05]  /*7a60*/  BRA.U !UP3, `(.L_x_7) ;  /* 0x000000310bf87547 */ /* 0x000fea000b800000 */
[----:B------:R-:W-:Y:S01]  /*7a70*/  USHF.R.S32.HI UR4, URZ, 0x1f, UR32 ;  /* 0x0000001fff047899 */ /* 0x000fe20008011420 */
[----:B------:R-:W-:Y:S01]  /*7a80*/  IMAD.MOV.U32 R126, RZ, RZ, RZ ;  /* 0x000000ffff7e7224 */ /* 0x000fe200078e00ff */
[----:B------:R-:W-:Y:S02]  /*7a90*/  UIADD3 UR5, UPT, UPT, UR13, 0x5000, URZ ;  /* 0x000050000d057890 */ /* 0x000fe4000fffe0ff */
[----:B------:R-:W-:Y:S02]  /*7aa0*/  ULEA.HI UR4, UR4, UR32, URZ, 0x6 ;  /* 0x0000002004047291 */ /* 0x000fe4000f8f30ff */
[----:B------:R-:W-:Y:S02]  /*7ab0*/  UIADD3 UR6, UPT, UPT, UR13, 0x2000, URZ ;  /* 0x000020000d067890 */ /* 0x000fe4000fffe0ff */
[----:B------:R-:W-:Y:S02]  /*7ac0*/  USHF.R.S32.HI UR4, URZ, 0x6, UR4 ;  /* 0x00000006ff047899 */ /* 0x000fe40008011404 */
[----:B------:R-:W-:-:S02]  /*7ad0*/  USHF.R.U32.HI UR5, URZ, 0x4, UR5 ;  /* 0x00000004ff057899 */ /* 0x000fc40008011605 */
[----:B------:R-:W-:Y:S02]  /*7ae0*/  USHF.R.U32.HI UR8, URZ, 0x4, UR6 ;  /* 0x00000004ff087899 */ /* 0x000fe40008011606 */
[----:B------:R-:W-:Y:S02]  /*7af0*/  UISETP.LT.AND UP2, UPT, UR4, 0x2, UPT ;  /* 0x000000020400788c */ /* 0x000fe4000bf41270 */
[----:B------:R-:W-:Y:S02]  /*7b00*/  USHF.L.U32 UR15, UR16, 0x6, URZ ;  /* 0x00000006100f7899 */ /* 0x000fe400080006ff */
[----:B------:R-:W-:Y:S02]  /*7b10*/  USHF.L.U32 UR28, UR17, 0x6, URZ ;  /* 0x00000006111c7899 */ /* 0x000fe400080006ff */
[----:B------:R-:W-:Y:S02]  /*7b20*/  USGXT.U32 UR6, UR5, 0xe ;  /* 0x0000000e0506789a */ /* 0x000fe40008000000 */
[----:B------:R-:W-:-:S02]  /*7b30*/  USGXT.U32 UR8, UR8, 0xe ;  /* 0x0000000e0808789a */ /* 0x000fc40008000000 */
[----:B------:R-:W-:Y:S01]  /*7b40*/  USEL UR4, UR4, 0x2, !UP2 ;  /* 0x0000000204047887 */ /* 0x000fe2000d000000 */
[----:B------:R-:W-:Y:S01]  /*7b50*/  UMOV UR16, 0xffffff80 ;  /* 0xffffff8000107882 */ /* 0x000fe20000000000 */
[----:B------:R-:W-:Y:S01]  /*7b60*/  UMOV UR17, 0x7fffbfdf ;  /* 0x7fffbfdf00117882 */ /* 0x000fe20000000000 */
[----:B------:R-:W-:Y:S01]  /*7b70*/  UMOV UR18, 0xfffffffe ;  /* 0xfffffffe00127882 */ /* 0x000fe20000000000 */
[----:B------:R-:W-:Y:S01]  /*7b80*/  UMOV UR19, 0x7fffbfdf ;  /* 0x7fffbfdf00137882 */ /* 0x000fe20000000000 */
[----:B------:R-:W-:Y:S01]  /*7b90*/  UMOV UR7, URZ ;  /* 0x000000ff00077c82 */ /* 0x000fe20008000000 */
[----:B------:R-:W-:Y:S01]  /*7ba0*/  UMOV UR9, URZ ;  /* 0x000000ff00097c82 */ /* 0x000fe20008000000 */
[----:B------:R-:W-:Y:S02]  /*7bb0*/  UIADD3 UR30, UPT, UPT, UR30, -0x40, URZ ;  /* 0xffffffc01e1e7890 */ /* 0x000fe4000fffe0ff */
[----:B------:R-:W-:Y:S02]  /*7bc0*/  USHF.R.S32.HI UR33, URZ, 0x1f, UR15 ;  /* 0x0000001fff217899 */ /* 0x000fe4000801140f */
[----:B------:R-:W-:-:S02]  /*7bd0*/  USHF.R.S32.HI UR34, URZ, 0x1f, UR28 ;  /* 0x0000001fff227899 */ /* 0x000fc4000801141c */
[----:B------:R-:W-:Y:S02]  /*7be0*/  UIADD3.64 UR16, UPT, UPT, UR6, -UR16, URZ ;  /* 0x8000001006107297 */ /* 0x000fe4000fffe0ff */
[----:B------:R-:W-:Y:S02]  /*7bf0*/  UIADD3.64 UR18, UPT, UPT, UR8, -UR18, URZ ;  /* 0x8000001208127297 */ /* 0x000fe4000fffe0ff */
[----:B------:R-:W-:Y:S01]  /*7c00*/  UIADD3 UR29, UPT, UPT, UR4, -0x1, URZ ;  /* 0xffffffff041d7890 */ /* 0x000fe2000fffe0ff */
[----:B------:R-:W-:Y:S01]  /*7c10*/  UMOV UR31, 0x1 ;  /* 0x00000001001f7882 */ /* 0x000fe20000000000 */
[----:B------:R-:W-:-:S10]  /*7c20*/  UMOV UR5, URZ ;  /* 0x000000ff00057c82 */ /* 0x000fd40008000000 */
.L_x_10:
[----:B------:R-:W-:Y:S01]  /*7c30*/  IADD3 R229, P1, PT, R229, UR28, RZ ;  /* 0x0000001ce5e57c10 */ /* 0x000fe2000ff3e0ff */
[----:B0-----:R-:W0:Y:S01]  /*7c40*/  S2R R138, SR_TID.X ;  /* 0x00000000008a7919 */ /* 0x001e220000002100 */
[----:B------:R-:W-:Y:S01]  /*7c50*/  IADD3 R233, P5, PT, R233, UR28, RZ ;  /* 0x0000001ce9e97c10 */ /* 0x000fe2000ffbe0ff */
[----:B------:R-:W-:Y:S01]  /*7c60*/  IMAD.U32 R126, R126, -0x80000000, RZ ;  /* 0x800000007e7e7824 */ /* 0x000fe200078e00ff */
[----:B------:R-:W-:Y:S02]  /*7c70*/  IADD3.X R228, PT, PT, R228, UR34, RZ, P1, !PT ;  /* 0x00000022e4e47c10 */ /* 0x000fe40008ffe4ff */
[----:B------:R-:W-:Y:S02]  /*7c80*/  IADD3 R219, P1, PT, R219, UR28, RZ ;  /* 0x0000001cdbdb7c10 */ /* 0x000fe4000ff3e0ff */
[----:B------:R-:W-:Y:S02]  /*7c90*/  IADD3.X R232, PT, PT, R232, UR34, RZ, P5, !PT ;  /* 0x00000022e8e87c10 */ /* 0x000fe4000affe4ff */
[----:B------:R-:W-:-:S02]  /*7ca0*/  IADD3.X R218, PT, PT, R218, UR34, RZ, P1, !PT ;  /* 0x00000022dada7c10 */ /* 0x000fc40008ffe4ff */
[----:B------:R-:W-:Y:S02]  /*7cb0*/  IADD3 R209, P1, PT, R209, UR28, RZ ;  /* 0x0000001cd1d17c10 */ /* 0x000fe4000ff3e0ff */
[----:B------:R-:W-:Y:S02]  /*7cc0*/  IADD3 R231, P6, PT, R231, UR28, RZ ;  /* 0x0000001ce7e77c10 */ /* 0x000fe4000ffde0ff */
[----:B------:R-:W-:Y:S02]  /*7cd0*/  IADD3.X R208, PT, PT, R208, UR34, RZ, P1, !PT ;  /* 0x00000022d0d07c10 */ /* 0x000fe40008ffe4ff */
[----:B------:R-:W-:Y:S02]  /*7ce0*/  IADD3 R199, P1, PT, R199, UR28, RZ ;  /* 0x0000001cc7c77c10 */ /* 0x000fe4000ff3e0ff */
[----:B------:R-:W-:Y:S02]  /*7cf0*/  IADD3 R227, P2, PT, R227, UR28, RZ ;  /* 0x0000001ce3e37c10 */ /* 0x000fe4000ff5e0ff */
        /* <DEDUP_REMOVED lines=8> */
[----:B------:R-:W-:Y:S02]  /*7d80*/  IADD3.X R230, PT, PT, R230, UR34, RZ, P6, !PT ;  /* 0x00000022e6e67c10 */ /* 0x000fe4000b7fe4ff */
[----:B------:R-:W-:Y:S02]  /*7d90*/  IADD3.X R226, PT, PT, R226, UR34, RZ, P2, !PT ;  /* 0x00000022e2e27c10 */ /* 0x000fe400097fe4ff */
[----:B------:R-:W-:Y:S02]  /*7da0*/  IADD3.X R222, PT, PT, R222, UR34, RZ, P5, !PT ;  /* 0x00000022dede7c10 */ /* 0x000fe4000affe4ff */
[----:B------:R-:W-:Y:S02]  /*7db0*/  IADD3 R221, P6, PT, R221, UR28, RZ ;  /* 0x0000001cdddd7c10 */ /* 0x000fe4000ffde0ff */
[----:B------:R-:W-:-:S02]  /*7dc0*/  IADD3 R217, P2, PT, R217, UR28, RZ ;  /* 0x0000001cd9d97c10 */ /* 0x000fc4000ff5e0ff */
[----:B------:R-:W-:Y:S02]  /*7dd0*/  IADD3 R213, P5, PT, R213, UR28, RZ ;  /* 0x0000001cd5d57c10 */ /* 0x000fe4000ffbe0ff */
[----:B------:R-:W-:Y:S02]  /*7de0*/  IADD3.X R129, PT, PT, R129, UR34, RZ, P1, !PT ;  /* 0x0000002281817c10 */ /* 0x000fe40008ffe4ff */
[----:B------:R-:W-:Y:S02]  /*7df0*/  IADD3.X R224, PT, PT, R224, UR34, RZ, P4, !PT ;  /* 0x00000022e0e07c10 */ /* 0x000fe4000a7fe4ff */
[----:B------:R-:W-:Y:S02]  /*7e00*/  IADD3 R112, P1, PT, R112, UR28, RZ ;  /* 0x0000001c70707c10 */ /* 0x000fe4000ff3e0ff */
[----:B------:R-:W-:Y:S02]  /*7e10*/  IADD3 R215, P4, PT, R215, UR28, RZ ;  /* 0x0000001cd7d77c10 */ /* 0x000fe4000ff9e0ff */
[----:B------:R-:W-:-:S02]  /*7e20*/  IADD3.X R220, PT, PT, R220, UR34, RZ, P6, !PT ;  /* 0x00000022dcdc7c10 */ /* 0x000fc4000b7fe4ff */
[----:B------:R-:W-:Y:S02]  /*7e30*/  IADD3.X R216, PT, PT, R216, UR34, RZ, P2, !PT ;  /* 0x00000022d8d87c10 */ /* 0x000fe400097fe4ff */
[----:B------:R-:W-:Y:S02]  /*7e40*/  IADD3.X R212, PT, PT, R212, UR34, RZ, P5, !PT ;  /* 0x00000022d4d47c10 */ /* 0x000fe4000affe4ff */
[----:B------:R-:W-:Y:S02]  /*7e50*/  IADD3 R211, P6, PT, R211, UR28, RZ ;  /* 0x0000001cd3d37c10 */ /* 0x000fe4000ffde0ff */
[----:B------:R-:W-:Y:S02]  /*7e60*/  IADD3 R207, P2, PT, R207, UR28, RZ ;  /* 0x0000001ccfcf7c10 */ /* 0x000fe4000ff5e0ff */
[----:B------:R-:W-:Y:S02]  /*7e70*/  IADD3 R203, P5, PT, R203, UR28, RZ ;  /* 0x0000001ccbcb7c10 */ /* 0x000fe4000ffbe0ff */
[----:B------:R-:W-:-:S02]  /*7e80*/  IADD3.X R121, PT, PT, R121, UR34, RZ, P1, !PT ;  /* 0x0000002279797c10 */ /* 0x000fc40008ffe4ff */
[----:B------:R-:W-:Y:S02]  /*7e90*/  IADD3.X R214, PT, PT, R214, UR34, RZ, P4, !PT ;  /* 0x00000022d6d67c10 */ /* 0x000fe4000a7fe4ff */
[----:B------:R-:W-:Y:S02]  /*7ea0*/  IADD3 R102, P1, PT, R102, UR28, RZ ;  /* 0x0000001c66667c10 */ /* 0x000fe4000ff3e0ff */
[----:B------:R-:W-:Y:S02]  /*7eb0*/  IADD3 R205, P4, PT, R205, UR28, RZ ;  /* 0x0000001ccdcd7c10 */ /* 0x000fe4000ff9e0ff */
[----:B------:R-:W-:Y:S02]  /*7ec0*/  IADD3.X R210, PT, PT, R210, UR34, RZ, P6, !PT ;  /* 0x00000022d2d27c10 */ /* 0x000fe4000b7fe4ff */
[----:B------:R-:W-:Y:S02]  /*7ed0*/  IADD3.X R206, PT, PT, R206, UR34, RZ, P2, !PT ;  /* 0x00000022cece7c10 */ /* 0x000fe400097fe4ff */
[----:B------:R-:W-:-:S02]  /*7ee0*/  IADD3.X R202, PT, PT, R202, UR34, RZ, P5, !PT ;  /* 0x00000022caca7c10 */ /* 0x000fc4000affe4ff */
[----:B------:R-:W-:Y:S02]  /*7ef0*/  IADD3 R201, P6, PT, R201, UR28, RZ ;  /* 0x0000001cc9c97c10 */ /* 0x000fe4000ffde0ff */
[----:B------:R-:W-:Y:S02]  /*7f00*/  IADD3 R197, P2, PT, R197, UR28, RZ ;  /* 0x0000001cc5c57c10 */ /* 0x000fe4000ff5e0ff */
[----:B------:R-:W-:Y:S02]  /*7f10*/  IADD3 R193, P5, PT, R193, UR28, RZ ;  /* 0x0000001cc1c17c10 */ /* 0x000fe4000ffbe0ff */
[----:B------:R-:W-:Y:S02]  /*7f20*/  IADD3.X R113, PT, PT, R113, UR34, RZ, P1, !PT ;  /* 0x0000002271717c10 */ /* 0x000fe40008ffe4ff */
[----:B------:R-:W-:Y:S02]  /*7f30*/  IADD3.X R204, PT, PT, R204, UR34, RZ, P4, !PT ;  /* 0x00000022cccc7c10 */ /* 0x000fe4000a7fe4ff */
[----:B------:R-:W-:-:S02]  /*7f40*/  IADD3 R92, P1, PT, R92, UR28, RZ ;  /* 0x0000001c5c5c7c10 */ /* 0x000fc4000ff3e0ff */
        /* <DEDUP_REMOVED lines=76> */
[----:B------:R-:W-:Y:S02]  /*8410*/  IADD3 R69, P4, PT, R69, UR28, RZ ;  /* 0x0000001c45457c10 */ /* 0x000fe4000ff9e0ff */
[----:B------:R-:W-:-:S02]  /*8420*/  IADD3.X R85, PT, PT, R85, UR34, RZ, P6, !PT ;  /* 0x0000002255557c10 */ /* 0x000fc4000b7fe4ff */
[----:B------:R-:W-:Y:S02]  /*8430*/  IADD3.X R81, PT, PT, R81, UR34, RZ, P2, !PT ;  /* 0x0000002251517c10 */ /* 0x000fe400097fe4ff */
[----:B------:R-:W-:Y:S02]  /*8440*/  IADD3.X R77, PT, PT, R77, UR34, RZ, P5, !PT ;  /* 0x000000224d4d7c10 */ /* 0x000fe4000affe4ff */
[----:B------:R-:W-:Y:S01]  /*8450*/  IADD3.X R46, PT, PT, R46, UR33, RZ, P1, !PT ;  /* 0x000000212e2e7c10 */ /* 0x000fe20008ffe4ff */
[----:B------:R-:W1:Y:S01]  /*8460*/  SYNCS.PHASECHK.TRANS64.TRYWAIT P1, [UR10], R126 ;  /* 0x0000007eff0075a7 */ /* 0x000e62000802110a */
[----:B------:R-:W-:Y:S02]  /*8470*/  IADD3 R67, P6, PT, R67, UR28, RZ ;  /* 0x0000001c43437c10 */ /* 0x000fe4000ffde0ff */
[----:B------:R-:W-:Y:S02]  /*8480*/  IADD3 R65, P2, PT, R65, UR28, RZ ;  /* 0x0000001c41417c10 */ /* 0x000fe4000ff5e0ff */
[----:B------:R-:W-:-:S02]  /*8490*/  IADD3 R43, P5, PT, R43, UR15, RZ ;  /* 0x0000000f2b2b7c10 */ /* 0x000fc4000ffbe0ff */
[----:B------:R-:W-:Y:S02]  /*84a0*/  IADD3.X R79, PT, PT, R79, UR34, RZ, P4, !PT ;  /* 0x000000224f4f7c10 */ /* 0x000fe4000a7fe4ff */
[----:B------:R-:W-:Y:S02]  /*84b0*/  IADD3 R59, P4, PT, R59, UR15, RZ ;  /* 0x0000000f3b3b7c10 */ /* 0x000fe4000ff9e0ff */
[----:B------:R-:W-:Y:S02]  /*84c0*/  IADD3.X R75, PT, PT, R75, UR34, RZ, P6, !PT ;  /* 0x000000224b4b7c10 */ /* 0x000fe4000b7fe4ff */
[----:B------:R-:W-:Y:S02]  /*84d0*/  IADD3.X R71, PT, PT, R71, UR34, RZ, P2, !PT ;  /* 0x0000002247477c10 */ /* 0x000fe400097fe4ff */
[----:B------:R-:W-:Y:S02]  /*84e0*/  IADD3.X R52, PT, PT, R52, UR33, RZ, P5, !PT ;  /* 0x0000002134347c10 */ /* 0x000fe4000affe4ff */
[----:B------:R-:W-:-:S02]  /*84f0*/  IADD3 R27, P6, PT, R27, UR15, RZ ;  /* 0x0000000f1b1b7c10 */ /* 0x000fc4000ffde0ff */
[----:B------:R-:W-:Y:S02]  /*8500*/  IADD3 R51, P2, PT, R51, UR15, RZ ;  /* 0x0000000f33337c10 */ /* 0x000fe4000ff5e0ff */
[----:B------:R-:W-:Y:S02]  /*8510*/  IADD3 R25, P5, PT, R25, UR15, RZ ;  /* 0x0000000f19197c10 */ /* 0x000fe4000ffbe0ff */
[----:B------:R-:W-:Y:S02]  /*8520*/  IADD3.X R64, PT, PT, R64, UR33, RZ, P4, !PT ;  /* 0x0000002140407c10 */ /* 0x000fe4000a7fe4ff */
[----:B------:R-:W-:Y:S02]  /*8530*/  IADD3 R41, P4, PT, R41, UR15, RZ ;  /* 0x0000000f29297c10 */ /* 0x000fe4000ff9e0ff */
[----:B------:R-:W-:Y:S02]  /*8540*/  IADD3.X R36, PT, PT, R36, UR33, RZ, P6, !PT ;  /* 0x0000002124247c10 */ /* 0x000fe4000b7fe4ff */
[----:B------:R-:W-:-:S02]  /*8550*/  IADD3.X R60, PT, PT, R60, UR33, RZ, P2, !PT ;  /* 0x000000213c3c7c10 */ /* 0x000fc400097fe4ff */
[----:B------:R-:W-:Y:S02]  /*8560*/  IADD3.X R34, PT, PT, R34, UR33, RZ, P5, !PT ;  /* 0x0000002122227c10 */ /* 0x000fe4000affe4ff */
[----:B------:R-:W-:Y:S02]  /*8570*/  IADD3 R9, P6, PT, R9, UR15, RZ ;  /* 0x0000000f09097c10 */ /* 0x000fe4000ffde0ff */
[----:B------:R-:W-:Y:S02]  /*8580*/  IADD3 R39, P2, PT, R39, UR15, RZ ;  /* 0x0000000f27277c10 */ /* 0x000fe4000ff5e0ff */
[----:B------:R-:W-:Y:S02]  /*8590*/  IADD3 R7, P5, PT, R7, UR15, RZ ;  /* 0x0000000f07077c10 */ /* 0x000fe4000ffbe0ff */
[----:B------:R-:W-:Y:S02]  /*85a0*/  IADD3.X R50, PT, PT, R50, UR33, RZ, P4, !PT ;  /* 0x0000002132327c10 */ /* 0x000fe4000a7fe4ff */
[----:B------:R-:W-:-:S02]  /*85b0*/  IADD3 R23, P4, PT, R23, UR15, RZ ;  /* 0x0000000f17177c10 */ /* 0x000fc4000ff9e0ff */
[----:B------:R-:W-:Y:S02]  /*85c0*/  IADD3.X R18, PT, PT, R18, UR33, RZ, P6, !PT ;  /* 0x0000002112127c10 */ /* 0x000fe4000b7fe4ff */
[----:B------:R-:W-:Y:S02]  /*85d0*/  IADD3.X R48, PT, PT, R48, UR33, RZ, P2, !PT ;  /* 0x0000002130307c10 */ /* 0x000fe400097fe4ff */
[----:B------:R-:W-:Y:S02]  /*85e0*/  IADD3.X R16, PT, PT, R16, UR33, RZ, P5, !PT ;  /* 0x0000002110107c10 */ /* 0x000fe4000affe4ff */
        /* <DEDUP_REMOVED lines=19> */
[--C-:B0-----:R-:W-:Y:S02]  /*8720*/  SHF.R.U32.HI R127, RZ, 0x6, R138.reuse ;  /* 0x00000006ff7f7819 */ /* 0x101fe4000001168a */
[----:B------:R-:W-:-:S02]  /*8730*/  SHF.R.U32.HI R138, RZ, 0x6, R138 ;  /* 0x00000006ff8a7819 */ /* 0x000fc4000001168a */
        /* <DEDUP_REMOVED lines=8> */
[----:B------:R-:W-:Y:S02]  /*87c0*/  SGXT.U32 R138, R138, 0x1 ;  /* 0x000000018a8a781a */ /* 0x000fe40000000000 */
[----:B------:R-:W-:Y:S02]  /*87d0*/  IADD3.X R10, PT, PT, R10, UR33, RZ, P4, !PT ;  /* 0x000000210a0a7c10 */ /* 0x000fe4000a7fe4ff */
[----:B------:R-:W-:Y:S02]  /*87e0*/  IADD3 R2, P4, PT, R2, UR15, RZ ;  /* 0x0000000f02027c10 */ /* 0x000fe4000ff9e0ff */
[----:B------:R-:W-:-:S02]  /*87f0*/  IADD3.X R40, PT, PT, R40, UR33, RZ, P6, !PT ;  /* 0x0000002128287c10 */ /* 0x000fc4000b7fe4ff */
[----:B------:R-:W-:Y:S02]  /*8800*/  IADD3.X R24, PT, PT, R24, UR33, RZ, P2, !PT ;  /* 0x0000002118187c10 */ /* 0x000fe400097fe4ff */
[----:B------:R-:W-:Y:S02]  /*8810*/  IADD3.X R54, PT, PT, R54, UR33, RZ, P5, !PT ;  /* 0x0000002136367c10 */ /* 0x000fe4000affe4ff */
[----:B------:R-:W-:Y:S02]  /*8820*/  SGXT.U32 R127, R127, 0x1 ;  /* 0x000000017f7f781a */ /* 0x000fe40000000000 */
[----:B------:R-:W-:Y:S02]  /*8830*/  IADD3 R29, P6, PT, R29, UR15, RZ ;  /* 0x0000000f1d1d7c10 */ /* 0x000fe4000ffde0ff */
[----:B------:R-:W-:Y:S02]  /*8840*/  LOP3.LUT R138, R138, 0x8, RZ, 0xfc, !PT ;  /* 0x000000088a8a7812 */ /* 0x000fe400078efcff */
[----:B------:R-:W-:-:S02]  /*8850*/  IADD3 R13, P2, PT, R13, UR15, RZ ;  /* 0x0000000f0d0d7c10 */ /* 0x000fc4000ff5e0ff */
[----:B------:R-:W-:Y:S02]  /*8860*/  IADD3 R0, P5, PT, R0, UR15, RZ ;  /* 0x0000000f00007c10 */ /* 0x000fe4000ffbe0ff */
[----:B------:R-:W-:Y:S02]  /*8870*/  IADD3.X R8, PT, PT, R8, UR33, RZ, P4, !PT ;  /* 0x0000002108087c10 */ /* 0x000fe4000a7fe4ff */
[----:B------:R-:W-:Y:S02]  /*8880*/  ISETP.GE.AND P0, PT, R127, UR30, PT ;  /* 0x0000001e7f007c0c */ /* 0x000fe4000bf06270 */
[----:B------:R-:W-:Y:S02]  /*8890*/  ISETP.GE.AND P4, PT, R138, UR30, PT ;  /* 0x0000001e8a007c0c */ /* 0x000fe4000bf86270 */
[----:B------:R-:W-:Y:S02]  /*88a0*/  IADD3.X R38, PT, PT, R38, UR33, RZ, P6, !PT ;  /* 0x0000002126267c10 */ /* 0x000fe4000b7fe4ff */
[----:B------:R-:W-:-:S02]  /*88b0*/  IADD3.X R22, PT, PT, R22, UR33, RZ, P2, !PT ;  /* 0x0000002116167c10 */ /* 0x000fc400097fe4ff */
[----:B------:R-:W-:Y:S02]  /*88c0*/  IADD3.X R6, PT, PT, R6, UR33, RZ, P5, !PT ;  /* 0x0000002106067c10 */ /* 0x000fe4000affe4ff */
[----:B------:R-:W-:Y:S01]  /*88d0*/  PRMT R155, RZ, 0x7610, R155 ;  /* 0x00007610ff9b7816 */ /* 0x000fe2000000009b */
[----:B-1----:R-:W-:Y:S06]  /*88e0*/  @!P1 BRA `(.L_x_8) ;  /* 0x00000050006c9947 */ /* 0x002fec0003800000 */
.L_x_16:
[----:B------:R-:W0:Y:S01]  /*88f0*/  S2R R127, SR_TID.X ;  /* 0x00000000007f7919 */ /* 0x000e220000002100 */
[----:B------:R-:W-:Y:S01]  /*8900*/  @!P0 IMAD.MOV.U32 R126, RZ, RZ, R0 ;  /* 0x000000ffff7e8224 */ /* 0x000fe200078e0000 */
[----:B0-----:R-:W-:-:S04]  /*8910*/  SHF.R.U32.HI R127, RZ, 0x6, R127 ;  /* 0x00000006ff7f7819 */ /* 0x001fc8000001167f */
[----:B------:R-:W-:-:S04]  /*8920*/  SGXT.U32 R127, R127, 0x1 ;  /* 0x000000017f7f781a */ /* 0x000fc80000000000 */
[----:B------:R-:W-:-:S04]  /*8930*/  LOP3.LUT R127, R127, 0x10, RZ, 0xfc, !PT ;  /* 0x000000107f7f7812 */ /* 0x000fc800078efcff */
[----:B------:R-:W-:Y:S01]  /*8940*/  ISETP.GE.AND P1, PT, R127, UR30, PT ;  /* 0x0000001e7f007c0c */ /* 0x000fe2000bf26270 */
[----:B------:R-:W-:-:S05]  /*8950*/  @!P0 IMAD.MOV.U32 R127, RZ, RZ, R6 ;  /* 0x000000ffff7f8224 */ /* 0x000fca00078e0006 */
[----:B------:R0:W2:Y:S01]  /*8960*/  @!P0 LDG.E.U8 R155, desc[UR26][R126.64] ;  /* 0x0000001a7e9b8981 */ /* 0x0000a2000c1e1100 */
[----:B------:R-:W-:Y:S01]  /*8970*/  PRMT R154, RZ, 0x7610, R154 ;  /* 0x00007610ff9a7816 */ /* 0x000fe2000000009a */
[----:B0-----:R-:W0:Y:S01]  /*8980*/  S2R R127, SR_TID.X ;  /* 0x00000000007f7919 */ /* 0x001e220000002100 */
[----:B------:R-:W-:Y:S01]  /*8990*/  @!P4 IMAD.MOV.U32 R126, RZ, RZ, R2 ;  /* 0x000000ffff7ec224 */ /* 0x000fe200078e0002 */
[----:B------:R-:W-:Y:S02]  /*89a0*/  PRMT R153, RZ, 0x7610, R153 ;  /* 0x00007610ff997816 */ /* 0x000fe40000000099 */
[----:B------:R-:W-:Y:S02]  /*89b0*/  PRMT R152, RZ, 0x7610, R152 ;  /* 0x00007610ff987816 */ /* 0x000fe40000000098 */
[----:B0-----:R-:W-:-:S04]  /*89c0*/  SHF.R.U32.HI R127, RZ, 0x6, R127 ;  /* 0x00000006ff7f7819 */ /* 0x001fc8000001167f */
[----:B------:R-:W-:-:S04]  /*89d0*/  SGXT.U32 R127, R127, 0x1 ;  /* 0x000000017f7f781a */ /* 0x000fc80000000000 */
[----:B------:R-:W-:-:S04]  /*89e0*/  LOP3.LUT R127, R127, 0x18, RZ, 0xfc, !PT ;  /* 0x000000187f7f7812 */ /* 0x000fc800078efcff */
[----:B------:R-:W-:Y:S01]  /*89f0*/  ISETP.GE.AND P0, PT, R127, UR30, PT ;  /* 0x0000001e7f007c0c */ /* 0x000fe2000bf06270 */
[----:B------:R-:W-:-:S05]  /*8a00*/  @!P4 IMAD.MOV.U32 R127, RZ, RZ, R8 ;  /* 0x000000ffff7fc224 */ /* 0x000fca00078e0008 */
[----:B------:R0:W3:Y:S02]  /*8a10*/  @!P4 LDG.E.U8 R154, desc[UR26][R126.64] ;  /* 0x0000001a7e9ac981 */ /* 0x0000e4000c1e1100 */
[----:B0-----:R-:W-:Y:S02]  /*8a20*/  @!P1 IMAD.MOV.U32 R126, RZ, RZ, R3 ;  /* 0x000000ffff7e9224 */ /* 0x001fe400078e0003 */
[----:B------:R-:W-:-:S05]  /*8a30*/  @!P1 IMAD.MOV.U32 R127, RZ, RZ, R10 ;  /* 0x000000ffff7f9224 */ /* 0x000fca00078e000a */
[----:B------:R0:W4:Y:S01]  /*8a40*/  @!P1 LDG.E.U8 R153, desc[UR26][R126.64] ;  /* 0x0000001a7e999981 */ /* 0x000122000c1e1100 */
[----:B------:R-:W-:Y:S01]  /*8a50*/  ISETP.GE.AND P1, PT, R252, UR30, PT ;  /* 0x0000001efc007c0c */ /* 0x000fe2000bf26270 */
[----:B0-----:R-:W-:Y:S02]  /*8a60*/  @!P0 IMAD.MOV.U32 R126, RZ, RZ, R4 ;  /* 0x000000ffff7e8224 */ /* 0x001fe400078e0004 */
[----:B------:R-:W-:-:S05]  /*8a70*/  @!P0 IMAD.MOV.U32 R127, RZ, RZ, R12 ;  /* 0x000000ffff7f8224 */ /* 0x000fca00078e000c */
[----:B------:R0:W5:Y:S01]  /*8a80*/  @!P0 LDG.E.U8 R152, desc[UR26][R126.64] ;  /* 0x0000001a7e988981 */ /* 0x000162000c1e1100 */
[----:B------:R-:W-:Y:S02]  /*8a90*/  ISETP.GE.AND P0, PT, R248, UR30, PT ;  /* 0x0000001ef8007c0c */ /* 0x000fe4000bf06270 */
[----:B------:R-:W-:Y:S02]  /*8aa0*/  PRMT R151, RZ, 0x7610, R151 ;  /* 0x00007610ff977816 */ /* 0x000fe40000000097 */
[----:B------:R-:W-:Y:S01]  /*8ab0*/  ISETP.GE.AND P2, PT, R245, UR30, PT ;  /* 0x0000001ef5007c0c */ /* 0x000fe2000bf46270 */
[----:B0-----:R-:W-:Y:S02]  /*8ac0*/  @!P1 IMAD.MOV.U32 R126, RZ, RZ, R5 ;  /* 0x000000ffff7e9224 */ /* 0x001fe400078e0005 */
[----:B------:R-:W-:Y:S01]  /*8ad0*/  @!P1 IMAD.MOV.U32 R127, RZ, RZ, R14 ;  /* 0x000000ffff7f9224 */ /* 0x000fe200078e000e */
[----:B------:R-:W-:-:S04]  /*8ae0*/  PRMT R150, RZ, 0x7610, R150 ;  /* 0x00007610ff967816 */ /* 0x000fc80000000096 */
[----:B------:R0:W2:Y:S01]  /*8af0*/  @!P1 LDG.E.U8 R151, desc[UR26][R126.64] ;  /* 0x0000001a7e979981 */ /* 0x0000a2000c1e1100 */
[----:B------:R-:W-:Y:S02]  /*8b00*/  PRMT R149, RZ, 0x7610, R149 ;  /* 0x00007610ff957816 */ /* 0x000fe40000000095 */
[----:B------:R-:W-:Y:S01]  /*8b10*/  ISETP.GE.AND P1, PT, R241, UR30, PT ;  /* 0x0000001ef1007c0c */ /* 0x000fe2000bf26270 */
[----:B0-----:R-:W-:Y:S02]  /*8b20*/  @!P0 IMAD.MOV.U32 R126, RZ, RZ, R7 ;  /* 0x000000ffff7e8224 */ /* 0x001fe400078e0007 */
[----:B------:R-:W-:-:S05]  /*8b30*/  @!P0 IMAD.MOV.U32 R127, RZ, RZ, R16 ;  /* 0x000000ffff7f8224 */ /* 0x000fca00078e0010 */
[----:B------:R0:W2:Y:S02]  /*8b40*/  @!P0 LDG.E.U8 R150, desc[UR26][R126.64] ;  /* 0x0000001a7e968981 */ /* 0x0000a4000c1e1100 */
[----:B0-----:R-:W-:Y:S02]  /*8b50*/  @!P2 IMAD.MOV.U32 R126, RZ, RZ, R9 ;  /* 0x000000ffff7ea224 */ /* 0x001fe400078e0009 */
[----:B------:R-:W-:-:S05]  /*8b60*/  @!P2 IMAD.MOV.U32 R127, RZ, RZ, R18 ;  /* 0x000000ffff7fa224 */ /* 0x000fca00078e0012 */
[----:B------:R0:W2:Y:S01]  /*8b70*/  @!P2 LDG.E.U8 R149, desc[UR26][R126.64] ;  /* 0x0000001a7e95a981 */ /* 0x0000a2000c1e1100 */
[----:B------:R-:W-:Y:S01]  /*8b80*/  PRMT R148, RZ, 0x7610, R148 ;  /* 0x00007610ff947816 */ /* 0x000fe20000000094 */
[----:B0-----:R-:W0:Y:S01]  /*8b90*/  S2R R127, SR_TID.X ;  /* 0x00000000007f7919 */ /* 0x001e220000002100 */
        /* <DEDUP_REMOVED lines=8> */
[----:B0-----:R-:W0:Y:S02]  /*8c20*/  S2R R127, SR_TID.X ;  /* 0x00000000007f7919 */ /* 0x001e240000002100 */
[--C-:B0-----:R-:W-:Y:S02]  /*8c30*/  SHF.R.U32.HI R126, RZ, 0x6, R127.reuse ;  /* 0x00000006ff7e7819 */ /* 0x101fe4000001167f */
[----:B------:R-:W-:Y:S02]  /*8c40*/  SHF.R.U32.HI R127, RZ, 0x6, R127 ;  /* 0x00000006ff7f7819 */ /* 0x000fe4000001167f */
[----:B------:R-:W-:Y:S02]  /*8c50*/  SGXT.U32 R126, R126, 0x1 ;  /* 0x000000017e7e781a */ /* 0x000fe40000000000 */
[----:B------:R-:W-:-:S02]  /*8c60*/  SGXT.U32 R127, R127, 0x1 ;  /* 0x000000017f7f781a */ /* 0x000fc40000000000 */
[----:B------:R-:W-:Y:S02]  /*8c70*/  LOP3.LUT R126, R126, 0xa, RZ, 0xfc, !PT ;  /* 0x0000000a7e7e7812 */ /* 0x000fe400078efcff */
[----:B------:R-:W-:Y:S02]  /*8c80*/  LOP3.LUT R127, R127, 0x12, RZ, 0xfc, !PT ;  /* 0x000000127f7f7812 */ /* 0x000fe400078efcff */
[----:B------:R-:W-:Y:S01]  /*8c90*/  ISETP.GE.AND P1, PT, R126, UR30, PT ;  /* 0x0000001e7e007c0c */ /* 0x000fe2000bf26270 */
[----:B------:R-:W-:Y:S01]  /*8ca0*/  @!P0 IMAD.MOV.U32 R126, RZ, RZ, R13 ;  /* 0x000000ffff7e8224 */ /* 0x000fe200078e000d */
[----:B------:R-:W-:Y:S01]  /*8cb0*/  ISETP.GE.AND P2, PT, R127, UR30, PT ;  /* 0x0000001e7f007c0c */ /* 0x000fe2000bf46270 */
[----:B------:R-:W-:-:S05]  /*8cc0*/  @!P0 IMAD.MOV.U32 R127, RZ, RZ, R22 ;  /* 0x000000ffff7f8224 */ /* 0x000fca00078e0016 */
[----:B------:R0:W2:Y:S01]  /*8cd0*/  @!P0 LDG.E.U8 R147, desc[UR26][R126.64] ;  /* 0x0000001a7e938981 */ /* 0x0000a2000c1e1100 */
[----:B------:R-:W-:Y:S01]  /*8ce0*/  PRMT R176, RZ, 0x7610, R176 ;  /* 0x00007610ffb07816 */ /* 0x000fe200000000b0 */
[----:B0-----:R-:W0:Y:S03]  /*8cf0*/  S2R R127, SR_TID.X ;  /* 0x00000000007f7919 */ /* 0x001e260000002100 */
        /* <DEDUP_REMOVED lines=8> */
[----:B------:R0:W2:Y:S01]  /*8d80*/  @!P1 LDG.E.U8 R176, desc[UR26][R126.64] ;  /* 0x0000001a7eb09981 */ /* 0x0000a2000c1e1100 */
[----:B------:R-:W-:Y:S01]  /*8d90*/  ISETP.GE.AND P1, PT, R251, UR30, PT ;  /* 0x0000001efb007c0c */ /* 0x000fe2000bf26270 */
[----:B0-----:R-:W-:Y:S02]  /*8da0*/  @!P2 IMAD.MOV.U32 R126, RZ, RZ, R17 ;  /* 0x000000ffff7ea224 */ /* 0x001fe400078e0011 */
[----:B------:R-:W-:-:S05]  /*8db0*/  @!P2 IMAD.MOV.U32 R127, RZ, RZ, R26 ;  /* 0x000000ffff7fa224 */ /* 0x000fca00078e001a */
[----:B------:R0:W2:Y:S02]  /*8dc0*/  @!P2 LDG.E.U8 R175, desc[UR26][R126.64] ;  /* 0x0000001a7eafa981 */ /* 0x0000a4000c1e1100 */
[----:B0-----:R-:W-:Y:S02]  /*8dd0*/  @!P0 IMAD.MOV.U32 R126, RZ, RZ, R19 ;  /* 0x000000ffff7e8224 */ /* 0x001fe400078e0013 */
[----:B------:R-:W-:-:S05]  /*8de0*/  @!P0 IMAD.MOV.U32 R127, RZ, RZ, R28 ;  /* 0x000000ffff7f8224 */ /* 0x000fca00078e001c */
[----:B------:R0:W2:Y:S01]  /*8df0*/  @!P0 LDG.E.U8 R146, desc[UR26][R126.64] ;  /* 0x0000001a7e928981 */ /* 0x0000a2000c1e1100 */
        /* <DEDUP_REMOVED lines=25> */
[----:B0-----:R-:W0:Y:S05]  /*8f90*/  S2R R127, SR_TID.X ;  /* 0x00000000007f7919 */ /* 0x001e2a0000002100 */
[----:B------:R-:W-:Y:S01]  /*8fa0*/  @!P0 IMAD.MOV.U32 R126, RZ, RZ, R29 ;  /* 0x000000ffff7e8224 */ /* 0x000fe200078e001d */
[----:B------:R-:W-:Y:S02]  /*8fb0*/  PRMT R140, RZ, 0x7610, R140 ;  /* 0x00007610ff8c7816 */ /* 0x000fe4000000008c */
[----:B0-----:R-:W-:-:S04]  /*8fc0*/  SHF.R.U32.HI R127, RZ, 0x6, R127 ;  /* 0x00000006ff7f7819 */ /* 0x001fc8000001167f */
[----:B------:R-:W-:-:S04]  /*8fd0*/  SGXT.U32 R127, R127, 0x1 ;  /* 0x000000017f7f781a */ /* 0x000fc80000000000 */
[----:B------:R-:W-:-:S04]  /*8fe0*/  LOP3.LUT R127, R127, 0xc, RZ, 0xfc, !PT ;  /* 0x0000000c7f7f7812 */ /* 0x000fc800078efcff */
[----:B------:R-:W-:Y:S01]  /*8ff0*/  ISETP.GE.AND P1, PT, R127, UR30, PT ;  /* 0x0000001e7f007c0c */ /* 0x000fe2000bf26270 */
[----:B------:R-:W-:-:S05]  /*9000*/  @!P0 IMAD.MOV.U32 R127, RZ, RZ, R38 ;  /* 0x000000ffff7f8224 */ /* 0x000fca00078e0026 */
[----:B------:R0:W2:Y:S07]  /*9010*/  @!P0 LDG.E.U8 R141, desc[UR26][R126.64] ;  /* 0x0000001a7e8d8981 */ /* 0x0000ae000c1e1100 */
[----:B0-----:R-:W-:Y:S02]  /*9020*/  @!P1 IMAD.MOV.U32 R126, RZ, RZ, R31 ;  /* 0x000000ffff7e9224 */ /* 0x001fe400078e001f */
        /* <DEDUP_REMOVED lines=10> */
[----:B------:R-:W-:Y:S02]  /*90d0*/  ISETP.GE.AND P0, PT, R126, UR30, PT ;  /* 0x0000001e7e007c0c */ /* 0x000fe4000bf06270 */
[----:B------:R-:W-:-:S11]  /*90e0*/  ISETP.GE.AND P1, PT, R127, UR30, PT ;  /* 0x0000001e7f007c0c */ /* 0x000fd6000bf26270 */
[----:B------:R-:W-:Y:S02]  /*90f0*/  @!P0 IMAD.MOV.U32 R126, RZ, RZ, R33 ;  /* 0x000000ffff7e8224 */ /* 0x000fe400078e0021 */
[----:B------:R-:W-:-:S05]  /*9100*/  @!P0 IMAD.MOV.U32 R127, RZ, RZ, R42 ;  /* 0x000000ffff7f8224 */ /* 0x000fca00078e002a */
[----:B------:R0:W2:Y:S01]  /*9110*/  @!P0 LDG.E.U8 R139, desc[UR26][R126.64] ;  /* 0x0000001a7e8b8981 */ /* 0x0000a2000c1e1100 */
[----:B------:R-:W-:Y:S02]  /*9120*/  ISETP.GE.AND P0, PT, R250, UR30, PT ;  /* 0x0000001efa007c0c */ /* 0x000fe4000bf06270 */
[----:B------:R-:W-:Y:S02]  /*9130*/  PRMT R138, RZ, 0x7610, R138 ;  /* 0x00007610ff8a7816 */ /* 0x000fe4000000008a */
[----:B------:R-:W-:Y:S01]  /*9140*/  PRMT R174, RZ, 0x7610, R174 ;  /* 0x00007610ffae7816 */ /* 0x000fe200000000ae */
[----:B0-----:R-:W-:Y:S02]  /*9150*/  @!P1 IMAD.MOV.U32 R126, RZ, RZ, R35 ;  /* 0x000000ffff7e9224 */ /* 0x001fe400078e0023 */
[----:B------:R-:W-:-:S05]  /*9160*/  @!P1 IMAD.MOV.U32 R127, RZ, RZ, R44 ;  /* 0x000000ffff7f9224 */ /* 0x000fca00078e002c */
[----:B------:R0:W2:Y:S01]  /*9170*/  @!P1 LDG.E.U8 R138, desc[UR26][R126.64] ;  /* 0x0000001a7e8a9981 */ /* 0x0000a2000c1e1100 */
[----:B------:R-:W-:Y:S01]  /*9180*/  ISETP.GE.AND P1, PT, R246, UR30, PT ;  /* 0x0000001ef6007c0c */ /* 0x000fe2000bf26270 */
[----:B0-----:R-:W-:Y:S02]  /*9190*/  @!P0 IMAD.MOV.U32 R126, RZ, RZ, R37 ;  /* 0x000000ffff7e8224 */ /* 0x001fe400078e0025 */
        /* <DEDUP_REMOVED lines=12> */
[----:B------:R-:W-:Y:S01]  /*9260*/  PRMT R171, RZ, 0x7610, R171 ;  /* 0x00007610ffab7816 */ /* 0x000fe200000000ab */
[----:B0-----:R-:W0:Y:S03]  /*9270*/  S2R R127, SR_TID.X ;  /* 0x00000000007f7919 */ /* 0x001e260000002100 */
        /* <DEDUP_REMOVED lines=10> */
[----:B0-----:R-:W-:-:S04]  /*9320*/  LEA.HI R127, R127, 0xe, RZ, 0x1a ;  /* 0x0000000e7f7f7811 */ /* 0x001fc800078fd0ff */
[----:B------:R-:W-:Y:S01]  /*9330*/  ISETP.GE.AND P1, PT, R127, UR30, PT ;  /* 0x0000001e7f007c0c */ /* 0x000fe2000bf26270 */
[----:B------:R-:W-:-:S05]  /*9340*/  @!P0 IMAD.MOV.U32 R127, RZ, RZ, R54 ;  /* 0x000000ffff7f8224 */ /* 0x000fca00078e0036 */
[----:B------:R0:W2:Y:S01]  /*9350*/  @!P0 LDG.E.U8 R170, desc[UR26][R126.64] ;  /* 0x0000001a7eaa8981 */ /* 0x0000a2000c1e1100 */
[----:B------:R-:W-:Y:S01]  /*9360*/  PRMT R169, RZ, 0x7610, R169 ;  /* 0x00007610ffa97816 */ /* 0x000fe200000000a9 */
[----:B0-----:R-:W0:Y:S05]  /*9370*/  S2R R127, SR_TID.X ;  /* 0x00000000007f7919 */ /* 0x001e2a0000002100 */
        /* <DEDUP_REMOVED lines=11> */
[----:B0-----:R-:W-:-:S04]  /*9430*/  LEA.HI R127, R127, 0x1e, RZ, 0x1a ;  /* 0x0000001e7f7f7811 */ /* 0x001fc800078fd0ff */
[----:B------:R-:W-:Y:S01]  /*9440*/  ISETP.GE.AND P1, PT, R127, UR30, PT ;  /* 0x0000001e7f007c0c */ /* 0x000fe2000bf26270 */
[----:B------:R-:W-:-:S05]  /*9450*/  @!P0 IMAD.MOV.U32 R127, RZ, RZ, R56 ;  /* 0x000000ffff7f8224 */ /* 0x000fca00078e0038 */
[----:B------:R0:W3:Y:S01]  /*9460*/  @!P0 LDG.E.U8 R168, desc[UR26][R126.64] ;  /* 0x0000001a7ea88981 */ /* 0x0000e2000c1e1100 */
[----:B------:R-:W-:-:S06]  /*9470*/  ISETP.GE.AND P0, PT, R249, UR30, PT ;  /* 0x0000001ef9007c0c */ /* 0x000fcc000bf06270 */
[----:B0-----:R-:W-:Y:S02]  /*9480*/  @!P1 IMAD.MOV.U32 R126, RZ, RZ, R55 ;  /* 0x000000ffff7e9224 */ /* 0x001fe400078e0037 */
[----:B------:R-:W-:-:S05]  /*9490*/  @!P1 IMAD.MOV.U32 R127, RZ, RZ, R62 ;  /* 0x000000ffff7f9224 */ /* 0x000fca00078e003e */
[----:B------:R0:W4:Y:S01]  /*94a0*/  @!P1 LDG.E.U8 R167, desc[UR26][R126.64] ;  /* 0x0000001a7ea79981 */ /* 0x000122000c1e1100 */
[----:B------:R-:W-:Y:S01]  /*94b0*/  PRMT R166, RZ, 0x7610, R166 ;  /* 0x00007610ffa67816 */ /* 0x000fe200000000a6 */
[----:B0-----:R-:W0:Y:S01]  /*94c0*/  S2R R127, SR_TID.X ;  /* 0x00000000007f7919 */ /* 0x001e220000002100 */
[----:B------:R-:W-:Y:S01]  /*94d0*/  @!P0 IMAD.MOV.U32 R126, RZ, RZ, R49 ;  /* 0x000000ffff7e8224 */ /* 0x000fe200078e0031 */
[----:B------:R-:W-:Y:S02]  /*94e0*/  PRMT R165, RZ, 0x7610, R165 ;  /* 0x00007610ffa57816 */ /* 0x000fe400000000a5 */
[----:B0-----:R-:W-:-:S04]  /*94f0*/  LEA.HI R127, R127, 0x2e, RZ, 0x1a ;  /* 0x0000002e7f7f7811 */ /* 0x001fc800078fd0ff */
[----:B------:R-:W-:Y:S01]  /*9500*/  ISETP.GE.AND P1, PT, R127, UR30, PT ;  /* 0x0000001e7f007c0c */ /* 0x000fe2000bf26270 */
[----:B------:R-:W-:-:S05]  /*9510*/  @!P0 IMAD.MOV.U32 R127, RZ, RZ, R58 ;  /* 0x000000ffff7f8224 */ /* 0x000fca00078e003a */
[----:B------:R0:W5:Y:S01]  /*9520*/  @!P0 LDG.E.U8 R166, desc[UR26][R126.64] ;  /* 0x0000001a7ea68981 */ /* 0x000162000c1e1100 */
[----:B------:R-:W-:-:S06]  /*9530*/  ISETP.GE.AND P0, PT, R242, UR30, PT ;  /* 0x0000001ef2007c0c */ /* 0x000fcc000bf06270 */
[----:B0-----:R-:W-:Y:S02]  /*9540*/  @!P1 IMAD.MOV.U32 R126, RZ, RZ, R57 ;  /* 0x000000ffff7e9224 */ /* 0x001fe400078e0039 */
[----:B------:R-:W-:-:S05]  /*9550*/  @!P1 IMAD.MOV.U32 R127, RZ, RZ, R63 ;  /* 0x000000ffff7f9224 */ /* 0x000fca00078e003f */
[----:B------:R0:W5:Y:S01]  /*9560*/  @!P1 LDG.E.U8 R165, desc[UR26][R126.64] ;  /* 0x0000001a7ea59981 */ /* 0x000162000c1e1100 */
[----:B------:R-:W-:Y:S01]  /*9570*/  PRMT R164, RZ, 0x7610, R164 ;  /* 0x00007610ffa47816 */ /* 0x000fe200000000a4 */
[----:B0-----:R-:W0:Y:S01]  /*9580*/  S2R R127, SR_TID.X ;  /* 0x00000000007f7919 */ /* 0x001e220000002100 */
[----:B------:R-:W-:Y:S01]  /*9590*/  @!P0 IMAD.MOV.U32 R126, RZ, RZ, R51 ;  /* 0x000000ffff7e8224 */ /* 0x000fe200078e0033 */
[----:B0-----:R-:W-:-:S04]  /*95a0*/  LEA.HI R127, R127, 0x3e, RZ, 0x1a ;  /* 0x0000003e7f7f7811 */ /* 0x001fc800078fd0ff */
[----:B------:R-:W-:Y:S01]  /*95b0*/  ISETP.GE.AND P1, PT, R127, UR30, PT ;  /* 0x0000001e7f007c0c */ /* 0x000fe2000bf26270 */
[----:B------:R-:W-:-:S05]  /*95c0*/  @!P0 IMAD.MOV.U32 R127, RZ, RZ, R60 ;  /* 0x000000ffff7f8224 */ /* 0x000fca00078e003c */
[----:B------:R0:W5:Y:S01]  /*95d0*/  @!P0 LDG.E.U8 R164, desc[UR26][R126.64] ;  /* 0x0000001a7ea48981 */ /* 0x000162000c1e1100 */
[----:B------:R-:W-:Y:S01]  /*95e0*/  PRMT R163, RZ, 0x7610, R163 ;  /* 0x00007610ffa37816 */ /* 0x000fe200000000a3 */
[----:B0-----:R-:W0:Y:S05]  /*95f0*/  S2R R127, SR_TID.X ;  /* 0x00000000007f7919 */ /* 0x001e2a0000002100 */
[----:B------:R-:W-:Y:S01]  /*9600*/  @!P1 IMAD.MOV.U32 R126, RZ, RZ, R59 ;  /* 0x000000ffff7e9224 */ /* 0x000fe200078e003b */
[----:B------:R-:W-:Y:S02]  /*9610*/  PRMT R162, RZ, 0x7610, R162 ;  /* 0x00007610ffa27816 */ /* 0x000fe400000000a2 */
[----:B0-----:R-:W-:-:S04]  /*9620*/  LOP3.LUT R127, R127, 0x3f, RZ, 0xc0, !PT ;  /* 0x0000003f7f7f7812 */ /* 0x001fc800078ec0ff */
[----:B------:R-:W-:Y:S01]  /*9630*/  ISETP.GE.AND P0, PT, R127, UR30, PT ;  /* 0x0000001e7f007c0c */ /* 0x000fe2000bf06270 */
[----:B------:R-:W-:-:S05]  /*9640*/  @!P1 IMAD.MOV.U32 R127, RZ, RZ, R64 ;  /* 0x000000ffff7f9224 */ /* 0x000fca00078e0040 */
[----:B------:R0:W5:Y:S01]  /*9650*/  @!P1 LDG.E.U8 R163, desc[UR26][R126.64] ;  /* 0x0000001a7ea39981 */ /* 0x000162000c1e1100 */
[----:B------:R-:W-:Y:S01]  /*9660*/  BAR.SYNC.DEFER_BLOCKING 0x0 ;  /* 0x0000000000007b1d */ /* 0x000fe20000010000 */
[----:B------:R-:W-:-:S05]  /*9670*/  PRMT R161, RZ, 0x7610, R161 ;  /* 0x00007610ffa17816 */ /* 0x000fca00000000a1 */
[----:B0-----:R-:W-:Y:S02]  /*9680*/  @!P0 IMAD.MOV.U32 R126, RZ, RZ, R65 ;  /* 0x000000ffff7e8224 */ /* 0x001fe400078e0041 */
[----:B------:R-:W-:Y:S01]  /*9690*/  @!P0 IMAD.MOV.U32 R127, RZ, RZ, R71 ;  /* 0x000000ffff7f8224 */ /* 0x000fe200078e0047 */
[----:B------:R-:W-:Y:S02]  /*96a0*/  PRMT R160, RZ, 0x7610, R160 ;  /* 0x00007610ffa07816 */ /* 0x000fe400000000a0 */
[----:B------:R-:W-:Y:S02]  /*96b0*/  PRMT R159, RZ, 0x7610, R159 ;  /* 0x00007610ff9f7816 */ /* 0x000fe4000000009f */
[----:B------:R0:W5:Y:S02]  /*96c0*/  @!P0 LDG.E.U8 R162, desc[UR26][R126.64] ;  /* 0x0000001a7ea28981 */ /* 0x000164000c1e1100 */
[----:B0-----:R-:W-:Y:S02]  /*96d0*/  @!P0 IMAD.MOV.U32 R126, RZ, RZ, R69 ;  /* 0x000000ffff7e8224 */ /* 0x001fe400078e0045 */
[----:B------:R-:W-:-:S05]  /*96e0*/  @!P0 IMAD.MOV.U32 R127, RZ, RZ, R79 ;  /* 0x000000ffff7f8224 */ /* 0x000fca00078e004f */
[----:B------:R0:W5:Y:S02]  /*96f0*/  @!P0 LDG.E.U8 R161, desc[UR26][R126.64] ;  /* 0x0000001a7ea18981 */ /* 0x000164000c1e1100 */
[----:B0-----:R-:W-:Y:S02]  /*9700*/  @!P0 IMAD.MOV.U32 R126, RZ, RZ, R76 ;  /* 0x000000ffff7e8224 */ /* 0x001fe400078e004c */
[----:B------:R-:W-:-:S05]  /*9710*/  @!P0 IMAD.MOV.U32 R127, RZ, RZ, R87 ;  /* 0x000000ffff7f8224 */ /* 0x000fca00078e0057 */
[----:B------:R0:W5:Y:S01]  /*9720*/  @!P0 LDG.E.U8 R160, desc[UR26][R126.64] ;  /* 0x0000001a7ea08981 */ /* 0x000162000c1e1100 */
[----:B------:R-:W-:Y:S01]  /*9730*/  PRMT R158, RZ, 0x7610, R158 ;  /* 0x00007610ff9e7816 */ /* 0x000fe2000000009e */
        /* <DEDUP_REMOVED lines=10> */
[----:B------:R0:W5:Y:S04]  /*97e0*/  @!P0 LDG.E.U8 R157, desc[UR26][R126.64] ;  /* 0x0000001a7e9d8981 */ /* 0x000168000c1e1100 */
[----:B--2---:R1:W-:Y:S01]  /*97f0*/  STS.U8 [R238+UR13+0x5000], R155 ;  /* 0x0050009bee007988 */ /* 0x0043e2000800000d */
[----:B0-----:R-:W-:Y:S02]  /*9800*/  @!P0 IMAD.MOV.U32 R126, RZ, RZ, R108 ;  /* 0x000000ffff7e8224 */ /* 0x001fe400078e006c */
[----:B------:R-:W-:Y:S01]  /*9810*/  @!P0 IMAD.MOV.U32 R127, RZ, RZ, R119 ;  /* 0x000000ffff7f8224 */ /* 0x000fe200078e0077 */
[----:B-1----:R-:W-:-:S04]  /*9820*/  PRMT R155, RZ, 0x7610, R155 ;  /* 0x00007610ff9b7816 */ /* 0x002fc8000000009b */
[----:B------:R0:W2:Y:S04]  /*9830*/  @!P0 LDG.E.U8 R156, desc[UR26][R126.64] ;  /* 0x0000001a7e9c8981 */ /* 0x0000a8000c1e1100 */
[----:B---3--:R1:W-:Y:S01]  /*9840*/  STS.U8 [R238+UR13+0x5200], R154 ;  /* 0x0052009aee007988 */ /* 0x0083e2000800000d */
[----:B0-----:R-:W-:Y:S02]  /*9850*/  @!P0 IMAD.MOV.U32 R126, RZ, RZ, R116 ;  /* 0x000000ffff7e8224 */ /* 0x001fe400078e0074 */
[----:B------:R-:W-:Y:S01]  /*9860*/  @!P0 IMAD.MOV.U32 R127, RZ, RZ, R123 ;  /* 0x000000ffff7f8224 */ /* 0x000fe200078e007b */
[----:B-1----:R-:W-:-:S04]  /*9870*/  PRMT R154, RZ, 0x7610, R154 ;  /* 0x00007610ff9a7816 */ /* 0x002fc8000000009a */
[----:B------:R0:W3:Y:S04]  /*9880*/  @!P0 LDG.E.U8 R155, desc[UR26][R126.64] ;  /* 0x0000001a7e9b8981 */ /* 0x0000e8000c1e1100 */
[----:B----4-:R1:W-:Y:S01]  /*9890*/  STS.U8 [R238+UR13+0x5400], R153 ;  /* 0x00540099ee007988 */ /* 0x0103e2000800000d */
[----:B0-----:R-:W-:Y:S02]  /*98a0*/  @!P0 IMAD.MOV.U32 R126, RZ, RZ, R132 ;  /* 0x000000ffff7e8224 */ /* 0x001fe400078e0084 */
[----:B------:R-:W-:Y:S01]  /*98b0*/  @!P0 IMAD.MOV.U32 R127, RZ, RZ, R131 ;  /* 0x000000ffff7f8224 */ /* 0x000fe200078e0083 */
[----:B-1----:R-:W-:-:S04]  /*98c0*/  PRMT R153, RZ, 0x7610, R153 ;  /* 0x00007610ff997816 */ /* 0x002fc80000000099 */
[----:B------:R0:W4:Y:S04]  /*98d0*/  @!P0 LDG.E.U8 R154, desc[UR26][R126.64] ;  /* 0x0000001a7e9a8981 */ /* 0x000128000c1e1100 */
[----:B-----5:R1:W-:Y:S01]  /*98e0*/  STS.U8 [R238+UR13+0x5600], R152 ;  /* 0x00560098ee007988 */ /* 0x0203e2000800000d */
[----:B0-----:R-:W-:Y:S02]  /*98f0*/  @!P0 IMAD.MOV.U32 R126, RZ, RZ, R179 ;  /* 0x000000ffff7e8224 */ /* 0x001fe400078e00b3 */
[----:B------:R-:W-:Y:S01]  /*9900*/  @!P0 IMAD.MOV.U32 R127, RZ, RZ, R178 ;  /* 0x000000ffff7f8224 */ /* 0x000fe200078e00b2 */
[----:B-1----:R-:W-:-:S04]  /*9910*/  PRMT R152, RZ, 0x7610, R152 ;  /* 0x00007610ff987816 */ /* 0x002fc80000000098 */
[----:B------:R0:W5:Y:S04]  /*9920*/  @!P0 LDG.E.U8 R153, desc[UR26][R126.64] ;  /* 0x0000001a7e998981 */ /* 0x000168000c1e1100 */
[----:B------:R1:W-:Y:S01]  /*9930*/  STS.U8 [R238+UR13+0x5800], R151 ;  /* 0x00580097ee007988 */ /* 0x0003e2000800000d */
[----:B0-----:R-:W-:Y:S02]  /*9940*/  @!P0 IMAD.MOV.U32 R126, RZ, RZ, R187 ;  /* 0x000000ffff7e8224 */ /* 0x001fe400078e00bb */
[----:B------:R-:W-:Y:S01]  /*9950*/  @!P0 IMAD.MOV.U32 R127, RZ, RZ, R186 ;  /* 0x000000ffff7f8224 */ /* 0x000fe200078e00ba */
[----:B-1----:R-:W-:-:S04]  /*9960*/  PRMT R151, RZ, 0x7610, R151 ;  /* 0x00007610ff977816 */ /* 0x002fc80000000097 */
[----:B------:R0:W2:Y:S04]  /*9970*/  @!P0 LDG.E.U8 R152, desc[UR26][R126.64] ;  /* 0x0000001a7e988981 */ /* 0x0000a8000c1e1100 */
        /* <DEDUP_REMOVED lines=64> */
[----:B------:R0:W2:Y:S02]  /*9d80*/  @!P0 LDG.E.U8 R141, desc[UR26][R126.64] ;  /* 0x0000001a7e8d8981 */ /* 0x0000a4000c1e1100 */
[----:B0-----:R-:W-:Y:S02]  /*9d90*/  @!P0 IMAD.MOV.U32 R126, RZ, RZ, R134 ;  /* 0x000000ffff7e8224 */ /* 0x001fe400078e0086 */
[----:B------:R-:W-:-:S05]  /*9da0*/  @!P0 IMAD.MOV.U32 R127, RZ, RZ, R133 ;  /* 0x000000ffff7f8224 */ /* 0x000fca00078e0085 */
[----:B------:R0:W2:Y:S04]  /*9db0*/  @!P0 LDG.E.U8 R140, desc[UR26][R126.64] ;  /* 0x0000001a7e8c8981 */ /* 0x0000a8000c1e1100 */
[----:B------:R1:W-:Y:S01]  /*9dc0*/  STS.U8 [R235+UR13+0x5500], R139 ;  /* 0x0055008beb007988 */ /* 0x0003e2000800000d */
[----:B0-----:R-:W-:Y:S02]  /*9dd0*/  @!P0 IMAD.MOV.U32 R126, RZ, RZ, R181 ;  /* 0x000000ffff7e8224 */ /* 0x001fe400078e00b5 */
[----:B------:R-:W-:Y:S01]  /*9de0*/  @!P0 IMAD.MOV.U32 R127, RZ, RZ, R180 ;  /* 0x000000ffff7f8224 */ /* 0x000fe200078e00b4 */
[----:B-1----:R-:W-:Y:S01]  /*9df0*/  PRMT R139, RZ, 0x7610, R139 ;  /* 0x00007610ff8b7816 */ /* 0x002fe2000000008b */
[----:B------:R0:W-:Y:S05]  /*9e00*/  STS.U8 [R235+UR13+0x5700], R138 ;  /* 0x0057008aeb007988 */ /* 0x0001ea000800000d */
[----:B------:R1:W2:Y:S01]  /*9e10*/  @!P0 LDG.E.U8 R139, desc[UR26][R126.64] ;  /* 0x0000001a7e8b8981 */ /* 0x0002a2000c1e1100 */
[----:B0-----:R-:W-:-:S03]  /*9e20*/  PRMT R138, RZ, 0x7610, R138 ;  /* 0x00007610ff8a7816 */ /* 0x001fc6000000008a */
[----:B------:R0:W-:Y:S01]  /*9e30*/  STS.U8 [R235+UR13+0x5900], R174 ;  /* 0x005900aeeb007988 */ /* 0x0001e2000800000d */
[----:B-1----:R-:W-:Y:S02]  /*9e40*/  @!P0 IMAD.MOV.U32 R126, RZ, RZ, R189 ;  /* 0x000000ffff7e8224 */ /* 0x002fe400078e00bd */
[----:B------:R-:W-:Y:S01]  /*9e50*/  @!P0 IMAD.MOV.U32 R127, RZ, RZ, R188 ;  /* 0x000000ffff7f8224 */ /* 0x000fe200078e00bc */
[----:B0-----:R-:W-:-:S04]  /*9e60*/  PRMT R174, RZ, 0x7610, R174 ;  /* 0x00007610ffae7816 */ /* 0x001fc800000000ae */
[----:B------:R0:W3:Y:S04]  /*9e70*/  @!P0 LDG.E.U8 R138, desc[UR26][R126.64] ;  /* 0x0000001a7e8a8981 */ /* 0x0000e8000c1e1100 */
[----:B------:R1:W-:Y:S01]  /*9e80*/  STS.U8 [R235+UR13+0x5b00], R173 ;  /* 0x005b00adeb007988 */ /* 0x0003e2000800000d */
[----:B0-----:R-:W-:Y:S02]  /*9e90*/  @!P0 IMAD.MOV.U32 R126, RZ, RZ, R197 ;  /* 0x000000ffff7e8224 */ /* 0x001fe400078e00c5 */
[----:B------:R-:W-:Y:S01]  /*9ea0*/  @!P0 IMAD.MOV.U32 R127, RZ, RZ, R196 ;  /* 0x000000ffff7f8224 */ /* 0x000fe200078e00c4 */
[----:B-1----:R-:W-:-:S04]  /*9eb0*/  PRMT R173, RZ, 0x7610, R173 ;  /* 0x00007610ffad7816 */ /* 0x002fc800000000ad */
[----:B------:R0:W4:Y:S04]  /*9ec0*/  @!P0 LDG.E.U8 R174, desc[UR26][R126.64] ;  /* 0x0000001a7eae8981 */ /* 0x000128000c1e1100 */
[----:B------:R1:W-:Y:S01]  /*9ed0*/  STS.U8 [R235+UR13+0x5d00], R172 ;  /* 0x005d00aceb007988 */ /* 0x0003e2000800000d */
        /* <DEDUP_REMOVED lines=173> */
[----:B------:R0:W5:Y:S02]  /*a9b0*/  @!P0 LDG.E.U8 R141, desc[UR26][R126.64] ;  /* 0x0000001a7e8d8981 */ /* 0x000164000c1e1100 */
[----:B0-----:R-:W-:Y:S02]  /*a9c0*/  @!P0 IMAD.MOV.U32 R126, RZ, RZ, R233 ;  /* 0x000000ffff7e8224 */ /* 0x001fe400078e00e9 */
[----:B------:R-:W-:-:S05]  /*a9d0*/  @!P0 IMAD.MOV.U32 R127, RZ, RZ, R232 ;  /* 0x000000ffff7f8224 */ /* 0x000fca00078e00e8 */
[----:B------:R-:W5:Y:S01]  /*a9e0*/  @!P0 LDG.E.U8 R140, desc[UR26][R126.64] ;  /* 0x0000001a7e8c8981 */ /* 0x000f62000c1e1100 */
[----:B------:R-:W-:Y:S01]  /*a9f0*/  ULEA UR10, UR31, UR13, 0x3 ;  /* 0x0000000d1f0a7291 */ /* 0x000fe2000f8e18ff */
[----:B------:R-:W-:Y:S02]  /*aa00*/  UMOV UR4, UR5 ;  /* 0x0000000500047c82 */ /* 0x000fe40008000000 */
[----:B------:R0:W-:Y:S01]  /*aa10*/  STS.U8 [R236+UR13+0x3280], R139 ;  /* 0x0032808bec007988 */ /* 0x0001e2000800000d */
[----:B------:R-:W-:-:S03]  /*aa20*/  UIADD3 UR10, UPT, UPT, UR10, 0x6000, URZ ;  /* 0x000060000a0a7890 */ /* 0x000fc6000fffe0ff */
[----:B------:R0:W-:Y:S04]  /*aa30*/  STS.U8 [R236+UR13+0x3480], R138 ;  /* 0x0034808aec007988 */ /* 0x0001e8000800000d */
        /* <DEDUP_REMOVED lines=17> */
[----:B--2---:R0:W-:Y:S04]  /*ab50*/  STS.U8 [R235+UR13+0x3900], R157 ;  /* 0x0039009deb007988 */ /* 0x0041e8000800000d */
[----:B---3--:R0:W-:Y:S04]  /*ab60*/  STS.U8 [R235+UR13+0x3b00], R156 ;  /* 0x003b009ceb007988 */ /* 0x0081e8000800000d */
[----:B----4-:R0:W-:Y:S04]  /*ab70*/  STS.U8 [R235+UR13+0x3d00], R155 ;  /* 0x003d009beb007988 */ /* 0x0101e8000800000d */
[----:B-----5:R0:W-:Y:S04]  /*ab80*/  STS.U8 [R235+UR13+0x3f00], R154 ;  /* 0x003f009aeb007988 */ /* 0x0201e8000800000d */
        /* <DEDUP_REMOVED lines=15> */
[----:B------:R0:W-:Y:S01]  /*ac80*/  STS.U8 [R234+UR13+0x3f80], R140 ;  /* 0x003f808cea007988 */ /* 0x0001e2000800000d */
[----:B------:R1:W-:Y:S06]  /*ac90*/  MEMBAR.ALL.CTA ;  /* 0x0000000000007992 */ /* 0x0003ec0000008000 */
[----:B-1----:R-:W1:Y:S02]  /*aca0*/  FENCE.VIEW.ASYNC.S ;  /* 0x00000000000073c6 */ /* 0x002e640000000000 */
[----:B-1----:R-:W-:Y:S06]  /*acb0*/  BAR.SYNC.DEFER_BLOCKING 0x0 ;  /* 0x0000000000007b1d */ /* 0x002fec0000010000 */
[----:B------:R-:W-:Y:S05]  /*acc0*/  BRA.U UP1, `(.L_x_9) ;  /* 0x0000000101387547 */ /* 0x000fea000b800000 */
[----:B------:R-:W-:Y:S01]  /*acd0*/  UMOV UR20, UR6 ;  /* 0x0000000600147c82 */ /* 0x000fe20008000000 */
[----:B------:R-:W-:Y:S01]  /*ace0*/  UMOV UR21, 0x80004020 ;  /* 0x8000402000157882 */ /* 0x000fe20000000000 */
[----:B------:R-:W-:Y:S01]  /*acf0*/  UMOV UR22, UR8 ;  /* 0x0000000800167c82 */ /* 0x000fe20008000000 */
[----:B------:R-:W-:Y:S01]  /*ad00*/  UMOV UR23, 0x80004020 ;  /* 0x8000402000177882 */ /* 0x000fe20000000000 */
[----:B------:R-:W-:Y:S01]  /*ad10*/  UMOV UR24, 0x0 ;  /* 0x0000000000187882 */ /* 0x000fe20000000000 */
[----:B------:R-:W-:Y:S01]  /*ad20*/  UMOV UR25, 0x4208490 ;  /* 0x0420849000197882 */ /* 0x000fe20000000000 */
[----:B------:R-:W-:Y:S01]  /*ad30*/  UMOV UR11, URZ ;  /* 0x000000ff000b7c82 */ /* 0x000fe20008000000 */
[----:B------:R-:W-:Y:S01]  /*ad40*/  UMOV UR36, 0x0 ;  /* 0x0000000000247882 */ /* 0x000fe20000000000 */
[----:B------:R-:W-:Y:S01]  /*ad50*/  UMOV UR37, 0x4208490 ;  /* 0x0420849000257882 */ /* 0x000fe20000000000 */
[----:B------:R1:W-:Y:S01]  /*ad60*/  UTCQMMA gdesc[UR20], gdesc[UR22], tmem[UR12], tmem[UR24], idesc[UR25], UPT ;  /* 0x00ff1816140075ea */ /* 0x0003e2000b80030c */
[----:B------:R-:W-:Y:S01]  /*ad70*/  UMOV UR5, UR10 ;  /* 0x0000000a00057c82 */ /* 0x000fe20008000000 */
[----:B------:R1:W-:Y:S01]  /*ad80*/  UTCQMMA gdesc[UR16], gdesc[UR18], tmem[UR12], tmem[UR36], idesc[UR37], UPT ;  /* 0x00ff2412100075ea */ /* 0x0003e2000b80030c */
[----:B------:R1:W-:Y:S01]  /*ad90*/  UTCBAR [UR5], URZ ;  /* 0x000000ff050073e9 */ /* 0x0003e200080000ff */
[----:B------:R-:W-:-:S02]  /*ada0*/  NOP ;  /* 0x0000000000007918 */ /* 0x000fc40000000000 */
.L_x_9:
[----:B------:R-:W-:Y:S01]  /*adb0*/  UIADD3 UR31, UPT, UPT, UR31, 0x1, URZ ;  /* 0x000000011f1f7890 */ /* 0x000fe2000fffe0ff */
[----:B------:R-:W-:Y:S01]  /*adc0*/  IMAD.U32 R126, RZ, RZ, UR4 ;  /* 0x00000004ff7e7e24 */ /* 0x000fe2000f8e00ff */
[----:B------:R-:W-:Y:S02]  /*add0*/  UIADD3 UR29, UPT, UPT, UR29, -0x1, URZ ;  /* 0xffffffff1d1d7890 */ /* 0x000fe4000fffe0ff */
[----:B------:R-:W-:Y:S02]  /*ade0*/  UISETP.GT.AND UP2, UPT, UR31, 0x1, UPT ;  /* 0x000000011f00788c */ /* 0x000fe4000bf44270 */
[----:B------:R-:W-:Y:S02]  /*adf0*/  UIADD3 UR30, UPT, UPT, UR30, -0x40, URZ ;  /* 0xffffffc01e1e7890 */ /* 0x000fe4000fffe0ff */
[----:B-1----:R-:W-:Y:S02]  /*ae00*/  USEL UR5, URZ, 0x1, !UP2 ;  /* 0x00000001ff057887 */ /* 0x002fe4000d000000 */
[----:B------:R-:W-:-:S02]  /*ae10*/  USEL UR31, UR31, URZ, !UP2 ;  /* 0x000000ff1f1f7287 */ /* 0x000fc4000d000000 */
[----:B------:R-:W-:Y:S02]  /*ae20*/  UISETP.NE.U32.AND UP2, UPT, UR29, URZ, UPT ;  /* 0x000000ff1d00728c */ /* 0x000fe4000bf45070 */
[----:B------:R-:W-:-:S07]  /*ae30*/  ULOP3.LUT UR5, UR4, UR5, URZ, 0x3c, !UPT ;  /* 0x0000000504057292 */ /* 0x000fce000f8e3cff */
[----:B------:R-:W-:Y:S05]  /*ae40*/  BRA.U UP2, `(.L_x_10) ;  /* 0xffffffcd02787547 */ /* 0x000fea000b83ffff */
.L_x_7:
[----:B------:R-:W-:Y:S01]  /*ae50*/  UISETP.GE.AND UP1, UPT, UR32, 0x40, UPT ;  /* 0x000000402000788c */ /* 0x000fe2000bf26270 */
[----:B------:R-:W1:Y:S08]  /*ae60*/  LDCU.128 UR16, c[0x0][0x390] ;  /* 0x00007200ff1077ac */ /* 0x000e700008000c00 */
[----:B------:R-:W-:Y:S05]  /*ae70*/  BRA.U !UP1, `(.L_x_11) ;  /* 0x0000000109107547 */ /* 0x000fea000b800000 */
[----:B------:R-:W-:-:S06]  /*ae80*/  USHF.L.U32 UR4, UR4, 0x1f, URZ ;  /* 0x0000001f04047899 */ /* 0x000fcc00080006ff */
[----:B------:R-:W-:-:S04]  /*ae90*/  IMAD.U32 R0, RZ, RZ, UR4 ;  /* 0x00000004ff007e24 */ /* 0x000fc8000f8e00ff */
[----:B------:R-:W2:Y:S02]  /*aea0*/  SYNCS.PHASECHK.TRANS64.TRYWAIT P0, [UR10], R0 ;  /* 0x00000000ff0075a7 */ /* 0x000ea4000800110a */
[----:B--2---:R-:W-:Y:S05]  /*aeb0*/  @!P0 BRA `(.L_x_12) ;  /* 0x0000002c00048947 */ /* 0x004fea0003800000 */
.L_x_11:
[----:B------:R-:W2:Y:S01]  /*aec0*/  LDL.LU R69, [R1+0xec] ;  /* 0x0000ec0001457983 */ /* 0x000ea20000300800 */
[----:B------:R-:W3:Y:S03]  /*aed0*/  LDCU UR4, c[0x0][0x3b4] ;  /* 0x00007680ff0477ac */ /* 0x000ee60008000800 */
[----:B------:R-:W4:Y:S04]  /*aee0*/  LDL.LU R68, [R1+0xe8] ;  /* 0x0000e80001447983 */ /* 0x000f280000300800 */
[----:B------:R-:W5:Y:S01]  /*aef0*/  LDL.LU R73, [R1+0x90] ;  /* 0x0000900001497983 */ /* 0x000f620000300800 */
[----:B------:R-:W-:Y:S06]  /*af00*/  BAR.SYNC.DEFER_BLOCKING 0x0 ;  /* 0x0000000000007b1d */ /* 0x000fec0000010000 */
[----:B------:R-:W0:Y:S01]  /*af10*/  S2R R71, SR_TID.X ;  /* 0x0000000000477919 */ /* 0x000e220000002100 */
[----:B------:R-:W1:Y:S02]  /*af20*/  @!P3 SYNCS.CCTL.IV [UR13+0x6000] ;  /* 0x00600000ff00b9b1 */ /* 0x000e64000800000d */
[----:B-1----:R-:W-:Y:S06]  /*af30*/  BAR.SYNC.DEFER_BLOCKING 0x0 ;  /* 0x0000000000007b1d */ /* 0x002fec0000010000 */
[----:B------:R-:W-:Y:S01]  /*af40*/  LDTM.16dp32bit_t0_t15.x64 R4, tmem[UR14] ;  /* 0x0000000e000479ee */ /* 0x000fe20008b00000 */
[----:B------:R-:W1:Y:S01]  /*af50*/  LDTM.16dp32bit_t16_t31.x64 R4, tmem[UR14+0x40] ;  /* 0x0000400e000479ee */ /* 0x000e620008b20000 */
[----:B0-----:R-:W-:-:S02]  /*af60*/  IMAD.SHL.U32 R2, R71, 0x80, RZ ;  /* 0x0000008047027824 */ /* 0x001fc400078e00ff */
[----:B------:R-:W-:-:S03]  /*af70*/  IMAD.SHL.U32 R0, R71, 0x10, RZ ;  /* 0x0000001047007824 */ /* 0x000fc600078e00ff */
[----:B------:R-:W-:Y:S01]  /*af80*/  LOP3.LUT R3, R2, 0x800, RZ, 0xc0, !PT ;  /* 0x0000080002037812 */ /* 0x000fe200078ec0ff */
[----:B------:R-:W-:Y:S01]  /*af90*/  IMAD.SHL.U32 R2, R71, 0x8, RZ ;  /* 0x0000000847027824 */ /* 0x000fe200078e00ff */
[----:B------:R-:W-:Y:S01]  /*afa0*/  LOP3.LUT R0, R0, 0xf0, RZ, 0xc0, !PT ;  /* 0x000000f000007812 */ /* 0x000fe200078ec0ff */
[----:B------:R-:W2:Y:S01]  /*afb0*/  LDL.LU R71, [R1+0x8c] ;  /* 0x00008c0001477983 */ /* 0x000ea20000300800 */
[----:B------:R-:W0:Y:S01]  /*afc0*/  @!P3 SYNCS.CCTL.IV [UR13+0x6008] ;  /* 0x00600800ff00b9b1 */ /* 0x000e22000800000d */
[----:B------:R-:W-:Y:S01]  /*afd0*/  NOP ;  /* 0x0000000000007918 */ /* 0x000fe20000000000 */
[----:B------:R-:W-:Y:S02]  /*afe0*/  IADD3 R3, PT, PT, R0, UR13, R3 ;  /* 0x0000000d00037c10 */ /* 0x000fe4000fffe003 */
[----:B------:R-:W-:Y:S02]  /*aff0*/  LOP3.LUT R2, R2, 0x300, RZ, 0xc0, !PT ;  /* 0x0000030002027812 */ /* 0x000fe400078ec0ff */
[----:B-1----:R-:W-:-:S02]  /*b000*/  F2FP.SATFINITE.E5M2.F32.PACK_AB_MERGE_C R12, R13, R12, RZ ;  /* 0x0000000c0d0c723e */ /* 0x002fc400048060ff */
[----:B------:R-:W-:Y:S02]  /*b010*/  F2FP.SATFINITE.E5M2.F32.PACK_AB_MERGE_C R14, R15, R14, RZ ;  /* 0x0000000e0f0e723e */ /* 0x000fe400048060ff */
[----:B------:R-:W-:Y:S02]  /*b020*/  F2FP.SATFINITE.E5M2.F32.PACK_AB_MERGE_C R16, R17, R16, RZ ;  /* 0x000000101110723e */ /* 0x000fe400048060ff */
[----:B------:R-:W-:Y:S02]  /*b030*/  F2FP.SATFINITE.E5M2.F32.PACK_AB_MERGE_C R20, R21, R20, RZ ;  /* 0x000000141514723e */ /* 0x000fe400048060ff */
[----:B------:R-:W-:Y:S02]  /*b040*/  F2FP.SATFINITE.E5M2.F32.PACK_AB_MERGE_C R22, R23, R22, RZ ;  /* 0x000000161716723e */ /* 0x000fe400048060ff */
[----:B------:R-:W-:Y:S02]  /*b050*/  F2FP.SATFINITE.E5M2.F32.PACK_AB_MERGE_C R24, R25, R24, RZ ;  /* 0x000000181918723e */ /* 0x000fe400048060ff */
[----:B------:R-:W-:-:S02]  /*b060*/  F2FP.SATFINITE.E5M2.F32.PACK_AB_MERGE_C R4, R5, R4, RZ ;  /* 0x000000040504723e */ /* 0x000fc400048060ff */
[----:B------:R-:W-:Y:S02]  /*b070*/  F2FP.SATFINITE.E5M2.F32.PACK_AB_MERGE_C R6, R7, R6, RZ ;  /* 0x000000060706723e */ /* 0x000fe400048060ff */
[----:B------:R-:W-:Y:S02]  /*b080*/  F2FP.SATFINITE.E5M2.F32.PACK_AB_MERGE_C R8, R9, R8, RZ ;  /* 0x000000080908723e */ /* 0x000fe400048060ff */
[----:B------:R-:W-:Y:S02]  /*b090*/  F2FP.SATFINITE.E5M2.F32.PACK_AB_MERGE_C R30, R31, R30, RZ ;  /* 0x0000001e1f1e723e */ /* 0x000fe400048060ff */
[----:B------:R-:W-:Y:S02]  /*b0a0*/  LOP3.LUT R12, R12, 0xffff, RZ, 0xc0, !PT ;  /* 0x0000ffff0c0c7812 */ /* 0x000fe400078ec0ff */
[----:B------:R-:W-:Y:S02]  /*b0b0*/  LOP3.LUT R21, R14, 0xffff, RZ, 0xc0, !PT ;  /* 0x0000ffff0e157812 */ /* 0x000fe400078ec0ff */
[----:B------:R-:W-:-:S02]  /*b0c0*/  LOP3.LUT R16, R16, 0xffff, RZ, 0xc0, !PT ;  /* 0x0000ffff10107812 */ /* 0x000fc400078ec0ff */
[----:B------:R-:W-:Y:S02]  /*b0d0*/  LOP3.LUT R20, R20, 0xffff, RZ, 0xc0, !PT ;  /* 0x0000ffff14147812 */ /* 0x000fe400078ec0ff */
[----:B------:R-:W-:Y:S02]  /*b0e0*/  LOP3.LUT R24, R24, 0xffff, RZ, 0xc0, !PT ;  /* 0x0000ffff18187812 */ /* 0x000fe400078ec0ff */
[----:B------:R-:W-:Y:S02]  /*b0f0*/  LOP3.LUT R31, R22, 0xffff, RZ, 0xc0, !PT ;  /* 0x0000ffff161f7812 */ /* 0x000fe400078ec0ff */
[----:B------:R-:W-:Y:S02]  /*b100*/  F2FP.SATFINITE.E5M2.F32.PACK_AB_MERGE_C R36, R37, R36, RZ ;  /* 0x000000242524723e */ /* 0x000fe400048060ff */
[----:B------:R-:W-:Y:S02]  /*b110*/  F2FP.SATFINITE.E5M2.F32.PACK_AB_MERGE_C R38, R39, R38, RZ ;  /* 0x000000262726723e */ /* 0x000fe400048060ff */
[----:B------:R-:W-:-:S02]  /*b120*/  F2FP.SATFINITE.E5M2.F32.PACK_AB_MERGE_C R40, R41, R40, RZ ;  /* 0x000000282928723e */ /* 0x000fc400048060ff */
[----:B------:R-:W-:Y:S02]  /*b130*/  F2FP.SATFINITE.E5M2.F32.PACK_AB_MERGE_C R44, R45, R44, RZ ;  /* 0x0000002c2d2c723e */ /* 0x000fe400048060ff */
[----:B------:R-:W-:Y:S02]  /*b140*/  F2FP.SATFINITE.E5M2.F32.PACK_AB_MERGE_C R46, R47, R46, RZ ;  /* 0x0000002e2f2e723e */ /* 0x000fe400048060ff */
[----:B------:R-:W-:Y:S02]  /*b150*/  F2FP.SATFINITE.E5M2.F32.PACK_AB_MERGE_C R48, R49, R48, RZ ;  /* 0x000000303130723e */ /* 0x000fe400048060ff */
[----:B------:R-:W-:Y:S02]  /*b160*/  F2FP.SATFINITE.E5M2.F32.PACK_AB_MERGE_C R18, R19, R18, RZ ;  /* 0x000000121312723e */ /* 0x000fe400048060ff */
[----:B------:R-:W-:Y:S02]  /*b170*/  F2FP.SATFINITE.E5M2.F32.PACK_AB_MERGE_C R10, R11, R10, RZ ;  /* 0x0000000a0b0a723e */ /* 0x000fe400048060ff */
[----:B------:R-:W-:-:S02]  /*b180*/  LOP3.LUT R19, R4, 0xffff, RZ, 0xc0, !PT ;  /* 0x0000ffff04137812 */ /* 0x000fc400078ec0ff */
[----:B------:R-:W-:Y:S02]  /*b190*/  LOP3.LUT R74, R6, 0xffff, RZ, 0xc0, !PT ;  /* 0x0000ffff064a7812 */ /* 0x000fe400078ec0ff */
[----:B------:R-:W-:Y:S02]  /*b1a0*/  LOP3.LUT R8, R8, 0xffff, RZ, 0xc0, !PT ;  /* 0x0000ffff08087812 */ /* 0x000fe400078ec0ff */
[----:B------:R-:W-:Y:S02]  /*b1b0*/  F2FP.SATFINITE.E5M2.F32.PACK_AB_MERGE_C R28, R29, R28, RZ ;  /* 0x0000001c1d1c723e */ /* 0x000fe400048060ff */
[----:B------:R-:W-:Y:S02]  /*b1c0*/  F2FP.SATFINITE.E5M2.F32.PACK_AB_MERGE_C R32, R33, R32, RZ ;  /* 0x000000202120723e */ /* 0x000fe400048060ff */
[----:B------:R-:W-:Y:S02]  /*b1d0*/  F2FP.SATFINITE.E5M2.F32.PACK_AB_MERGE_C R34, R35, R34, RZ ;  /* 0x000000222322723e */ /* 0x000fe400048060ff */
[----:B------:R-:W-:-:S02]  /*b1e0*/  F2FP.SATFINITE.E5M2.F32.PACK_AB_MERGE_C R52, R53, R52, RZ ;  /* 0x000000343534723e */ /* 0x000fc400048060ff */
[----:B------:R-:W-:Y:S02]  /*b1f0*/  F2FP.SATFINITE.E5M2.F32.PACK_AB_MERGE_C R54, R55, R54, RZ ;  /* 0x000000363736723e */ /* 0x000fe400048060ff */
[----:B------:R-:W-:Y:S02]  /*b200*/  F2FP.SATFINITE.E5M2.F32.PACK_AB_MERGE_C R56, R57, R56, RZ ;  /* 0x000000383938723e */ /* 0x000fe400048060ff */
[----:B------:R-:W-:Y:S02]  /*b210*/  PRMT R4, R24, 0x3340, R1 ;  /* 0x0000334018047816 */ /* 0x000fe40000000001 */
[----:B------:R-:W-:Y:S02]  /*b220*/  PRMT R5, R12, 0x3340, R21 ;  /* 0x000033400c057816 */ /* 0x000fe40000000015 */
[----:B------:R-:W-:Y:S02]  /*b230*/  PRMT R11, R20, 0x3340, R31 ;  /* 0x00003340140b7816 */ /* 0x000fe4000000001f */
[----:B------:R-:W-:-:S02]  /*b240*/  LOP3.LUT R36, R36, 0xffff, RZ, 0xc0, !PT ;  /* 0x0000ffff24247812 */ /* 0x000fc400078ec0ff */
[----:B------:R-:W-:Y:S02]  /*b250*/  LOP3.LUT R35, R38, 0xffff, RZ, 0xc0, !PT ;  /* 0x0000ffff26237812 */ /* 0x000fe400078ec0ff */
[----:B------:R-:W-:Y:S02]  /*b260*/  LOP3.LUT R40, R40, 0xffff, RZ, 0xc0, !PT ;  /* 0x0000ffff28287812 */ /* 0x000fe400078ec0ff */
[----:B------:R-:W-:Y:S02]  /*b270*/  LOP3.LUT R44, R44, 0xffff, RZ, 0xc0, !PT ;  /* 0x0000ffff2c2c7812 */ /* 0x000fe400078ec0ff */
[----:B------:R-:W-:Y:S02]  /*b280*/  LOP3.LUT R37, R46, 0xffff, RZ, 0xc0, !PT ;  /* 0x0000ffff2e257812 */ /* 0x000fe400078ec0ff */
[----:B------:R-:W-:Y:S02]  /*b290*/  LOP3.LUT R48, R48, 0xffff, RZ, 0xc0, !PT ;  /* 0x0000ffff30307812 */ /* 0x000fe400078ec0ff */
[----:B------:R-:W-:-:S02]  /*b2a0*/  PRMT R0, R8, 0x3340, R1 ;  /* 0x0000334008007816 */ /* 0x000fc40000000001 */
[----:B------:R-:W-:Y:S02]  /*b2b0*/  PRMT R11, R11, 0x5410, R4 ;  /* 0x000054100b0b7816 */ /* 0x000fe40000000004 */
[----:B------:R-:W-:Y:S02]  /*b2c0*/  LOP3.LUT R28, R28, 0xffff, RZ, 0xc0, !PT ;  /* 0x0000ffff1c1c7812 */ /* 0x000fe400078ec0ff */
[----:B------:R-:W-:Y:S02]  /*b2d0*/  LOP3.LUT R33, R30, 0xffff, RZ, 0xc0, !PT ;  /* 0x0000ffff1e217812 */ /* 0x000fe400078ec0ff */
[----:B------:R-:W-:Y:S02]  /*b2e0*/  LOP3.LUT R32, R32, 0xffff, RZ, 0xc0, !PT ;  /* 0x0000ffff20207812 */ /* 0x000fe400078ec0ff */
[----:B------:R-:W-:Y:S02]  /*b2f0*/  LOP3.LUT R52, R52, 0xffff, RZ, 0xc0, !PT ;  /* 0x0000ffff34347812 */ /* 0x000fe400078ec0ff */
[----:B------:R-:W-:-:S02]  /*b300*/  LOP3.LUT R39, R54, 0xffff, RZ, 0xc0, !PT ;  /* 0x0000ffff36277812 */ /* 0x000fc400078ec0ff */
[----:B------:R-:W-:Y:S02]  /*b310*/  LOP3.LUT R56, R56, 0xffff, RZ, 0xc0, !PT ;  /* 0x0000ffff38387812 */ /* 0x000fe400078ec0ff */
[----:B------:R-:W-:Y:S02]  /*b320*/  F2FP.SATFINITE.E5M2.F32.PACK_AB_MERGE_C R60, R61, R60, RZ ;  /* 0x0000003c3d3c723e */ /* 0x000fe400048060ff */
[----:B------:R-:W-:Y:S02]  /*b330*/  F2FP.SATFINITE.E5M2.F32.PACK_AB_MERGE_C R62, R63, R62, RZ ;  /* 0x0000003e3f3e723e */ /* 0x000fe400048060ff */
[----:B------:R-:W-:Y:S02]  /*b340*/  F2FP.SATFINITE.E5M2.F32.PACK_AB_MERGE_C R64, R65, R64, RZ ;  /* 0x000000404140723e */ /* 0x000fe400048060ff */
[----:B------:R-:W-:Y:S02]  /*b350*/  PRMT R4, R48, 0x3340, R1 ;  /* 0x0000334030047816 */ /* 0x000fe40000000001 */
[----:B------:R-:W-:-:S02]  /*b360*/  PRMT R15, R44, 0x3340, R37 ;  /* 0x000033402c0f7816 */ /* 0x000fc40000000025 */
[----:B------:R-:W-:Y:S02]  /*b370*/  PRMT R6, R56, 0x3340, R1 ;  /* 0x0000334038067816 */ /* 0x000fe40000000001 */
[----:B------:R-:W-:Y:S02]  /*b380*/  PRMT R17, R52, 0x3340, R39 ;  /* 0x0000334034117816 */ /* 0x000fe40000000027 */
[----:B------:R-:W-:Y:S02]  /*b390*/  PRMT R25, R15, 0x5410, R4 ;  /* 0x000054100f197816 */ /* 0x000fe40000000004 */
[----:B------:R-:W-:Y:S02]  /*b3a0*/  LOP3.LUT R60, R60, 0xffff, RZ, 0xc0, !PT ;  /* 0x0000ffff3c3c7812 */ /* 0x000fe400078ec0ff */
[----:B------:R-:W-:Y:S02]  /*b3b0*/  LOP3.LUT R41, R62, 0xffff, RZ, 0xc0, !PT ;  /* 0x0000ffff3e297812 */ /* 0x000fe400078ec0ff */
[----:B------:R-:W-:-:S02]  /*b3c0*/  LOP3.LUT R64, R64, 0xffff, RZ, 0xc0, !PT ;  /* 0x0000ffff40407812 */ /* 0x000fc400078ec0ff */
[----:B------:R-:W-:Y:S02]  /*b3d0*/  SHF.R.U32.HI R4, RZ, 0x8, R12 ;  /* 0x00000008ff047819 */ /* 0x000fe4000001160c */
[----:B------:R-:W-:Y:S02]  /*b3e0*/  F2FP.SATFINITE.E5M2.F32.PACK_AB_MERGE_C R26, R27, R26, RZ ;  /* 0x0000001a1b1a723e */ /* 0x000fe400048060ff */
[----:B------:R-:W-:Y:S02]  /*b3f0*/  PRMT R27, R17, 0x5410, R6 ;  /* 0x00005410111b7816 */ /* 0x000fe40000000006 */
[----:B------:R-:W-:Y:S02]  /*b400*/  PRMT R6, R64, 0x3340, R1 ;  /* 0x0000334040067816 */ /* 0x000fe40000000001 */
[----:B------:R-:W-:Y:S02]  /*b410*/  PRMT R17, R60, 0x3340, R41 ;  /* 0x000033403c117816 */ /* 0x000fe40000000029 */
[----:B------:R-:W-:-:S02]  /*b420*/  LOP3.LUT R4, R4, 0xffff, RZ, 0xc0, !PT ;  /* 0x0000ffff04047812 */ /* 0x000fc400078ec0ff */
[----:B------:R-:W-:Y:S02]  /*b430*/  PRMT R29, R17, 0x5410, R6 ;  /* 0x00005410111d7816 */ /* 0x000fe40000000006 */
[----:B------:R-:W-:-:S04]  /*b440*/  SHF.R.U32.HI R6, RZ, 0x8, R33 ;  /* 0x00000008ff067819 */ /* 0x000fc80000011621 */
[----:B------:R-:W-:Y:S02]  /*b450*/  LOP3.LUT R6, R6, 0xffff, RZ, 0xc0, !PT ;  /* 0x0000ffff06067812 */ /* 0x000fe400078ec0ff */
[----:B------:R-:W-:Y:S02]  /*b460*/  LOP3.LUT R10, R10, 0xffff, RZ, 0xc0, !PT ;  /* 0x0000ffff0a0a7812 */ /* 0x000fe400078ec0ff */
[----:B------:R-:W-:Y:S02]  /*b470*/  LOP3.LUT R26, R26, 0xffff, RZ, 0xc0, !PT ;  /* 0x0000ffff1a1a7812 */ /* 0x000fe400078ec0ff */
[----:B-----5:R-:W-:-:S04]  /*b480*/  ISETP.GE.AND P0, PT, R73, UR18, PT ;  /* 0x0000001249007c0c */ /* 0x020fc8000bf06270 */
[----:B----4-:R-:W-:Y:S01]  /*b490*/  ISETP.LT.AND P2, PT, R68, UR19, !P0 ;  /* 0x0000001344007c0c */ /* 0x010fe2000c741270 */
[----:B------:R-:W-:Y:S01]  /*b4a0*/  IMAD.IADD R68, R2, 0x1, R3 ;  /* 0x0000000102447824 */ /* 0x000fe200078e0203 */
[--C-:B------:R-:W-:Y:S02]  /*b4b0*/  PRMT R2, R16, 0x3340, R1.reuse ;  /* 0x0000334010027816 */ /* 0x100fe40000000001 */
[----:B------:R-:W-:Y:S02]  /*b4c0*/  PRMT R3, R19, 0x3340, R74 ;  /* 0x0000334013037816 */ /* 0x000fe4000000004a */
[----:B------:R-:W-:Y:S02]  /*b4d0*/  PRMT R9, R5, 0x5410, R2 ;  /* 0x0000541005097816 */ /* 0x000fe40000000002 */
[----:B------:R-:W-:Y:S02]  /*b4e0*/  PRMT R2, R40, 0x3340, R1 ;  /* 0x0000334028027816 */ /* 0x000fe40000000001 */
[----:B------:R-:W-:-:S02]  /*b4f0*/  PRMT R5, R36, 0x3340, R35 ;  /* 0x0000334024057816 */ /* 0x000fc40000000023 */
[----:B------:R-:W-:Y:S02]  /*b500*/  PRMT R7, R3, 0x5410, R0 ;  /* 0x0000541003077816 */ /* 0x000fe40000000000 */
[----:B------:R-:W-:Y:S02]  /*b510*/  PRMT R0, R32, 0x3340, R1 ;  /* 0x0000334020007816 */ /* 0x000fe40000000001 */
[----:B------:R-:W-:Y:S02]  /*b520*/  PRMT R3, R28, 0x3340, R33 ;  /* 0x000033401c037816 */ /* 0x000fe40000000021 */
[----:B------:R-:W-:Y:S02]  /*b530*/  PRMT R23, R5, 0x5410, R2 ;  /* 0x0000541005177816 */ /* 0x000fe40000000002 */
[----:B------:R-:W-:Y:S02]  /*b540*/  SHF.R.U32.HI R5, RZ, 0x8, R21 ;  /* 0x00000008ff057819 */ /* 0x000fe40000011615 */
[----:B------:R-:W-:-:S02]  /*b550*/  PRMT R13, R3, 0x5410, R0 ;  /* 0x00005410030d7816 */ /* 0x000fc40000000000 */
[----:B------:R-:W-:Y:S02]  /*b560*/  SHF.R.U32.HI R0, RZ, 0x8, R19 ;  /* 0x00000008ff007819 */ /* 0x000fe40000011613 */
[----:B------:R-:W-:Y:S02]  /*b570*/  SHF.R.U32.HI R2, RZ, 0x8, R74 ;  /* 0x00000008ff027819 */ /* 0x000fe4000001164a */
[----:B------:R-:W-:Y:S02]  /*b580*/  SHF.R.U32.HI R3, RZ, 0x8, R8 ;  /* 0x00000008ff037819 */ /* 0x000fe40000011608 */
[----:B------:R-:W-:Y:S02]  /*b590*/  LOP3.LUT R5, R5, 0xffff, RZ, 0xc0, !PT ;  /* 0x0000ffff05057812 */ /* 0x000fe400078ec0ff */
[----:B------:R-:W-:Y:S02]  /*b5a0*/  LOP3.LUT R15, R0, 0xffff, RZ, 0xc0, !PT ;  /* 0x0000ffff000f7812 */ /* 0x000fe400078ec0ff */
[----:B------:R-:W-:-:S02]  /*b5b0*/  LOP3.LUT R2, R2, 0xffff, RZ, 0xc0, !PT ;  /* 0x0000ffff02027812 */ /* 0x000fc400078ec0ff */
[----:B------:R-:W-:Y:S02]  /*b5c0*/  LOP3.LUT R3, R3, 0xffff, RZ, 0xc0, !PT ;  /* 0x0000ffff03037812 */ /* 0x000fe400078ec0ff */
[----:B------:R-:W-:Y:S02]  /*b5d0*/  PRMT R17, R4, 0x3340, R5 ;  /* 0x0000334004117816 */ /* 0x000fe40000000005 */
[----:B------:R-:W-:Y:S02]  /*b5e0*/  SHF.R.U32.HI R4, RZ, 0x8, R24 ;  /* 0x00000008ff047819 */ /* 0x000fe40000011618 */
[----:B------:R-:W-:Y:S02]  /*b5f0*/  SHF.R.U32.HI R5, RZ, 0x8, R28 ;  /* 0x00000008ff057819 */ /* 0x000fe4000001161c */
[----:B------:R-:W-:Y:S02]  /*b600*/  PRMT R15, R15, 0x3340, R2 ;  /* 0x000033400f0f7816 */ /* 0x000fe40000000002 */
[----:B------:R-:W-:-:S02]  /*b610*/  PRMT R70, R3, 0x3340, R70 ;  /* 0x0000334003467816 */ /* 0x000fc40000000046 */
[----:B------:R-:W-:Y:S02]  /*b620*/  SHF.R.U32.HI R2, RZ, 0x8, R20 ;  /* 0x00000008ff027819 */ /* 0x000fe40000011614 */
[----:B------:R-:W-:Y:S02]  /*b630*/  SHF.R.U32.HI R3, RZ, 0x8, R31 ;  /* 0x00000008ff037819 */ /* 0x000fe4000001161f */
[----:B------:R-:W-:Y:S02]  /*b640*/  LOP3.LUT R4, R4, 0xffff, RZ, 0xc0, !PT ;  /* 0x0000ffff04047812 */ /* 0x000fe400078ec0ff */
[----:B------:R-:W-:Y:S02]  /*b650*/  SHF.R.U32.HI R0, RZ, 0x8, R16 ;  /* 0x00000008ff007819 */ /* 0x000fe40000011610 */
[----:B------:R-:W-:Y:S02]  /*b660*/  LOP3.LUT R5, R5, 0xffff, RZ, 0xc0, !PT ;  /* 0x0000ffff05057812 */ /* 0x000fe400078ec0ff */
[----:B------:R-:W-:-:S02]  /*b670*/  LOP3.LUT R2, R2, 0xffff, RZ, 0xc0, !PT ;  /* 0x0000ffff02027812 */ /* 0x000fc400078ec0ff */
[----:B------:R-:W-:Y:S02]  /*b680*/  LOP3.LUT R3, R3, 0xffff, RZ, 0xc0, !PT ;  /* 0x0000ffff03037812 */ /* 0x000fe400078ec0ff */
[----:B------:R-:W-:Y:S02]  /*b690*/  PRMT R12, R4, 0x3340, R1 ;  /* 0x00003340040c7816 */ /* 0x000fe40000000001 */
[----:B------:R-:W-:Y:S02]  /*b6a0*/  LOP3.LUT R0, R0, 0xffff, RZ, 0xc0, !PT ;  /* 0x0000ffff00007812 */ /* 0x000fe400078ec0ff */
[----:B------:R-:W-:Y:S02]  /*b6b0*/  PRMT R21, R5, 0x3340, R6 ;  /* 0x0000334005157816 */ /* 0x000fe40000000006 */
[----:B------:R-:W-:Y:S02]  /*b6c0*/  SHF.R.U32.HI R4, RZ, 0x8, R40 ;  /* 0x00000008ff047819 */ /* 0x000fe40000011628 */
[----:B------:R-:W-:-:S02]  /*b6d0*/  SHF.R.U32.HI R5, RZ, 0x8, R44 ;  /* 0x00000008ff057819 */ /* 0x000fc4000001162c */
[----:B------:R-:W-:Y:S02]  /*b6e0*/  SHF.R.U32.HI R6, RZ, 0x8, R37 ;  /* 0x00000008ff067819 */ /* 0x000fe40000011625 */
[----:B------:R-:W-:Y:S02]  /*b6f0*/  PRMT R19, R2, 0x3340, R3 ;  /* 0x0000334002137816 */ /* 0x000fe40000000003 */
[----:B------:R-:W-:Y:S02]  /*b700*/  PRMT R8, R0, 0x3340, R1 ;  /* 0x0000334000087816 */ /* 0x000fe40000000001 */
[----:B------:R-:W-:Y:S02]  /*b710*/  LOP3.LUT R4, R4, 0xffff, RZ, 0xc0, !PT ;  /* 0x0000ffff04047812 */ /* 0x000fe400078ec0ff */
[----:B------:R-:W-:Y:S02]  /*b720*/  LOP3.LUT R5, R5, 0xffff, RZ, 0xc0, !PT ;  /* 0x0000ffff05057812 */ /* 0x000fe400078ec0ff */
[----:B------:R-:W-:-:S02]  /*b730*/  LOP3.LUT R6, R6, 0xffff, RZ, 0xc0, !PT ;  /* 0x0000ffff06067812 */ /* 0x000fc400078ec0ff */
[----:B------:R-:W-:Y:S02]  /*b740*/  PRMT R15, R15, 0x5410, R70 ;  /* 0x000054100f0f7816 */ /* 0x000fe40000000046 */
[----:B------:R-:W-:Y:S02]  /*b750*/  PRMT R19, R19, 0x5410, R12 ;  /* 0x0000541013137816 */ /* 0x000fe4000000000c */
[----:B------:R-:W-:Y:S02]  /*b760*/  PRMT R16, R4, 0x3340, R1 ;  /* 0x0000334004107816 */ /* 0x000fe40000000001 */
[----:B------:R-:W-:Y:S02]  /*b770*/  PRMT R17, R17, 0x5410, R8 ;  /* 0x0000541011117816 */ /* 0x000fe40000000008 */
[----:B--2---:R-:W-:Y:S02]  /*b780*/  ISETP.LT.AND P5, PT, R69, UR19, !P0 ;  /* 0x0000001345007c0c */ /* 0x004fe4000c7a1270 */
[----:B------:R-:W-:Y:S01]  /*b790*/  PRMT R20, R5, 0x3340, R6 ;  /* 0x0000334005147816 */ /* 0x000fe20000000006 */
[----:B------:R-:W2:Y:S01]  /*b7a0*/  LDL.LU R69, [R1+0x88] ;  /* 0x0000880001457983 */ /* 0x000ea20000300800 */
[----:B------:R-:W-:-:S02]  /*b7b0*/  PRMT R4, R7, 0x4210, R10 ;  /* 0x0000421007047816 */ /* 0x000fc4000000000a */
[----:B------:R-:W-:Y:S02]  /*b7c0*/  PRMT R8, R15, 0x5210, R10 ;  /* 0x000052100f087816 */ /* 0x000fe4000000000a */
[--C-:B------:R-:W-:Y:S02]  /*b7d0*/  PRMT R6, R11, 0x4210, R26.reuse ;  /* 0x000042100b067816 */ /* 0x100fe4000000001a */
[----:B------:R-:W-:Y:S02]  /*b7e0*/  PRMT R10, R19, 0x5210, R26 ;  /* 0x00005210130a7816 */ /* 0x000fe4000000001a */
[----:B------:R-:W4:Y:S01]  /*b7f0*/  LDL.LU R26, [R1+0x84] ;  /* 0x00008400011a7983 */ /* 0x000f220000300800 */
[----:B------:R-:W-:Y:S02]  /*b800*/  SHF.R.U32.HI R0, RZ, 0x8, R32 ;  /* 0x00000008ff007819 */ /* 0x000fe40000011620 */
[----:B------:R-:W-:Y:S01]  /*b810*/  LOP3.LUT R18, R18, 0xffff, RZ, 0xc0, !PT ;  /* 0x0000ffff12127812 */ /* 0x000fe200078ec0ff */
[----:B------:R-:W5:Y:S01]  /*b820*/  LDL.LU R32, [R1+0x80] ;  /* 0x0000800001207983 */ /* 0x000f620000300800 */
[----:B------:R-:W-:-:S04]  /*b830*/  LOP3.LUT R0, R0, 0xffff, RZ, 0xc0, !PT ;  /* 0x0000ffff00007812 */ /* 0x000fc800078ec0ff */
[----:B------:R-:W-:Y:S02]  /*b840*/  PRMT R0, R0, 0x3340, R1 ;  /* 0x0000334000007816 */ /* 0x000fe40000000001 */
[----:B------:R-:W-:Y:S02]  /*b850*/  LOP3.LUT R34, R34, 0xffff, RZ, 0xc0, !PT ;  /* 0x0000ffff22227812 */ /* 0x000fe400078ec0ff */
[----:B------:R-:W-:Y:S02]  /*b860*/  PRMT R21, R21, 0x5410, R0 ;  /* 0x0000541015157816 */ /* 0x000fe40000000000 */
[--C-:B------:R-:W-:Y:S02]  /*b870*/  PRMT R5, R9, 0x4210, R18.reuse ;  /* 0x0000421009057816 */ /* 0x100fe40000000012 */
[----:B------:R-:W-:Y:S02]  /*b880*/  PRMT R9, R17, 0x5210, R18 ;  /* 0x0000521011097816 */ /* 0x000fe40000000012 */
[----:B------:R-:W-:-:S02]  /*b890*/  PRMT R7, R13, 0x4210, R34 ;  /* 0x000042100d077816 */ /* 0x000fc40000000022 */
[----:B------:R-:W-:-:S03]  /*b8a0*/  PRMT R11, R21, 0x5210, R34 ;  /* 0x00005210150b7816 */ /* 0x000fc60000000022 */
[----:B0-----:R-:W-:Y:S04]  /*b8b0*/  STS.128 [R68], R4 ;  /* 0x0000000444007388 */ /* 0x001fe80000000c00 */
[----:B------:R0:W-:Y:S01]  /*b8c0*/  STS.128 [R68+0x400], R8 ;  /* 0x0004000844007388 */ /* 0x0001e20000000c00 */
[----:B------:R-:W-:Y:S02]  /*b8d0*/  SHF.R.U32.HI R0, RZ, 0x8, R48 ;  /* 0x00000008ff007819 */ /* 0x000fe40000011630 */
[----:B------:R-:W-:Y:S02]  /*b8e0*/  SHF.R.U32.HI R2, RZ, 0x8, R36 ;  /* 0x00000008ff027819 */ /* 0x000fe40000011624 */
[----:B------:R-:W-:Y:S02]  /*b8f0*/  SHF.R.U32.HI R3, RZ, 0x8, R35 ;  /* 0x00000008ff037819 */ /* 0x000fe40000011623 */
[----:B------:R-:W-:-:S02]  /*b900*/  LOP3.LUT R0, R0, 0xffff, RZ, 0xc0, !PT ;  /* 0x0000ffff00007812 */ /* 0x000fc400078ec0ff */
[----:B------:R-:W-:Y:S02]  /*b910*/  SHF.R.U32.HI R13, RZ, 0x8, R60 ;  /* 0x00000008ff0d7819 */ /* 0x000fe4000001163c */
[----:B------:R-:W-:Y:S02]  /*b920*/  SHF.R.U32.HI R14, RZ, 0x8, R41 ;  /* 0x00000008ff0e7819 */ /* 0x000fe40000011629 */
[----:B------:R-:W-:Y:S02]  /*b930*/  LOP3.LUT R2, R2, 0xffff, RZ, 0xc0, !PT ;  /* 0x0000ffff02027812 */ /* 0x000fe400078ec0ff */
[----:B------:R-:W-:Y:S02]  /*b940*/  LOP3.LUT R3, R3, 0xffff, RZ, 0xc0, !PT ;  /* 0x0000ffff03037812 */ /* 0x000fe400078ec0ff */
[----:B------:R-:W-:Y:S02]  /*b950*/  PRMT R17, R0, 0x3340, R1 ;  /* 0x0000334000117816 */ /* 0x000fe40000000001 */
[----:B------:R-:W-:Y:S01]  /*b960*/  LOP3.LUT R14, R14, 0xffff, RZ, 0xc0, !PT ;  /* 0x0000ffff0e0e7812 */ /* 0x000fe200078ec0ff */
[----:B------:R-:W1:Y:S01]  /*b970*/  LDC R0, c[0x0][0x3b8] ;  /* 0x0000ee00ff007b82 */ /* 0x000e620000000800 */
[----:B------:R-:W-:-:S02]  /*b980*/  LOP3.LUT R13, R13, 0xffff, RZ, 0xc0, !PT ;  /* 0x0000ffff0d0d7812 */ /* 0x000fc400078ec0ff */
[----:B------:R-:W-:Y:S02]  /*b990*/  PRMT R31, R2, 0x3340, R3 ;  /* 0x00003340021f7816 */ /* 0x000fe40000000003 */
[----:B------:R-:W-:-:S03]  /*b9a0*/  LEA R238, R238, UR13, 0x4 ;  /* 0x0000000deeee7c11 */ /* 0x000fc6000f8e20ff */
[----:B------:R-:W-:Y:S01]  /*b9b0*/  BAR.SYNC.DEFER_BLOCKING 0x0 ;  /* 0x0000000000007b1d */ /* 0x000fe20000010000 */
[----:B------:R-:W-:Y:S02]  /*b9c0*/  PRMT R14, R13, 0x3340, R14 ;  /* 0x000033400d0e7816 */ /* 0x000fe4000000000e */
[----:B------:R-:W-:Y:S02]  /*b9d0*/  PRMT R31, R31, 0x5410, R16 ;  /* 0x000054101f1f7816 */ /* 0x000fe40000000010 */
[----:B------:R-:W-:Y:S02]  /*b9e0*/  PRMT R13, R20, 0x5410, R17 ;  /* 0x00005410140d7816 */ /* 0x000fe40000000011 */
[----:B------:R-:W-:Y:S02]  /*b9f0*/  SHF.R.U32.HI R2, RZ, 0x8, R52 ;  /* 0x00000008ff027819 */ /* 0x000fe40000011634 */
[----:B------:R-:W-:Y:S02]  /*ba00*/  SHF.R.U32.HI R3, RZ, 0x8, R39 ;  /* 0x00000008ff037819 */ /* 0x000fe40000011627 */
[----:B------:R-:W-:-:S02]  /*ba10*/  SHF.R.U32.HI R12, RZ, 0x8, R56 ;  /* 0x00000008ff0c7819 */ /* 0x000fc40000011638 */
[----:B------:R-:W-:Y:S02]  /*ba20*/  SHF.R.U32.HI R15, RZ, 0x8, R64 ;  /* 0x00000008ff0f7819 */ /* 0x000fe40000011640 */
[----:B------:R-:W-:Y:S02]  /*ba30*/  LOP3.LUT R12, R12, 0xffff, RZ, 0xc0, !PT ;  /* 0x0000ffff0c0c7812 */ /* 0x000fe400078ec0ff */
[----:B------:R-:W-:Y:S01]  /*ba40*/  LOP3.LUT R3, R3, 0xffff, RZ, 0xc0, !PT ;  /* 0x0000ffff03037812 */ /* 0x000fe200078ec0ff */
[----:B------:R-:W1:Y:S04]  /*ba50*/  LDS.128 R4, [R238] ;  /* 0x00000000ee047984 */ /* 0x000e680000000c00 */
[----:B------:R-:W-:Y:S01]  /*ba60*/  LDS.128 R16, [R238+0x800] ;  /* 0x00080000ee107984 */ /* 0x000fe20000000c00 */
[----:B------:R-:W-:-:S02]  /*ba70*/  LOP3.LUT R2, R2, 0xffff, RZ, 0xc0, !PT ;  /* 0x0000ffff02027812 */ /* 0x000fc400078ec0ff */
[----:B------:R-:W-:Y:S02]  /*ba80*/  LOP3.LUT R15, R15, 0xffff, RZ, 0xc0, !PT ;  /* 0x0000ffff0f0f7812 */ /* 0x000fe400078ec0ff */
[----:B------:R-:W-:Y:S02]  /*ba90*/  F2FP.SATFINITE.E5M2.F32.PACK_AB_MERGE_C R58, R59, R58, RZ ;  /* 0x0000003a3b3a723e */ /* 0x000fe400048060ff */
[----:B------:R-:W-:Y:S02]  /*baa0*/  PRMT R12, R12, 0x3340, R1 ;  /* 0x000033400c0c7816 */ /* 0x000fe40000000001 */
[----:B------:R-:W-:Y:S02]  /*bab0*/  PRMT R3, R2, 0x3340, R3 ;  /* 0x0000334002037816 */ /* 0x000fe40000000003 */
[----:B------:R-:W-:Y:S02]  /*bac0*/  F2FP.SATFINITE.E5M2.F32.PACK_AB_MERGE_C R42, R43, R42, RZ ;  /* 0x0000002a2b2a723e */ /* 0x000fe400048060ff */
[----:B------:R-:W-:-:S02]  /*bad0*/  F2FP.SATFINITE.E5M2.F32.PACK_AB_MERGE_C R50, R51, R50, RZ ;  /* 0x000000323332723e */ /* 0x000fc400048060ff */
[----:B------:R-:W-:Y:S02]  /*bae0*/  F2FP.SATFINITE.E5M2.F32.PACK_AB_MERGE_C R66, R67, R66, RZ ;  /* 0x000000424342723e */ /* 0x000fe400048060ff */
[----:B------:R-:W-:Y:S02]  /*baf0*/  PRMT R15, R15, 0x3340, R72 ;  /* 0x000033400f0f7816 */ /* 0x000fe40000000048 */
[----:B0-----:R-:W-:Y:S02]  /*bb00*/  PRMT R11, R3, 0x5410, R12 ;  /* 0x00005410030b7816 */ /* 0x001fe4000000000c */
[----:B------:R-:W-:Y:S02]  /*bb10*/  LOP3.LUT R58, R58, 0xffff, RZ, 0xc0, !PT ;  /* 0x0000ffff3a3a7812 */ /* 0x000fe400078ec0ff */
[----:B------:R-:W-:Y:S02]  /*bb20*/  LOP3.LUT R42, R42, 0xffff, RZ, 0xc0, !PT ;  /* 0x0000ffff2a2a7812 */ /* 0x000fe400078ec0ff */
[----:B------:R-:W-:-:S02]  /*bb30*/  PRMT R15, R14, 0x5410, R15 ;  /* 0x000054100e0f7816 */ /* 0x000fc4000000000f */
[----:B------:R-:W-:Y:S02]  /*bb40*/  LOP3.LUT R50, R50, 0xffff, RZ, 0xc0, !PT ;  /* 0x0000ffff32327812 */ /* 0x000fe400078ec0ff */
[----:B------:R-:W-:Y:S02]  /*bb50*/  LOP3.LUT R66, R66, 0xffff, RZ, 0xc0, !PT ;  /* 0x0000ffff42427812 */ /* 0x000fe400078ec0ff */
[----:B------:R-:W-:Y:S02]  /*bb60*/  PRMT R14, R11, 0x5210, R58 ;  /* 0x000052100b0e7816 */ /* 0x000fe4000000003a */
[--C-:B------:R-:W-:Y:S02]  /*bb70*/  PRMT R8, R23, 0x4210, R42.reuse ;  /* 0x0000421017087816 */ /* 0x100fe4000000002a */
[----:B------:R-:W-:Y:S02]  /*bb80*/  PRMT R12, R31, 0x5210, R42 ;  /* 0x000052101f0c7816 */ /* 0x000fe4000000002a */
[----:B------:R-:W-:-:S02]  /*bb90*/  PRMT R9, R25, 0x4210, R50 ;  /* 0x0000421019097816 */ /* 0x000fc40000000032 */
[----:B------:R-:W-:Y:S02]  /*bba0*/  PRMT R13, R13, 0x5210, R50 ;  /* 0x000052100d0d7816 */ /* 0x000fe40000000032 */
[----:B------:R-:W-:Y:S02]  /*bbb0*/  PRMT R10, R27, 0x4210, R58 ;  /* 0x000042101b0a7816 */ /* 0x000fe4000000003a */
[--C-:B------:R-:W-:Y:S01]  /*bbc0*/  PRMT R11, R29, 0x4210, R66.reuse ;  /* 0x000042101d0b7816 */ /* 0x100fe20000000042 */
[----:B------:R-:W-:Y:S01]  /*bbd0*/  BAR.SYNC.DEFER_BLOCKING 0x0 ;  /* 0x0000000000007b1d */ /* 0x000fe20000010000 */
[----:B------:R-:W-:Y:S01]  /*bbe0*/  PRMT R15, R15, 0x5210, R66 ;  /* 0x000052100f0f7816 */ /* 0x000fe20000000042 */
[----:B---3--:R-:W-:Y:S01]  /*bbf0*/  IMAD R3, R73, UR4, RZ ;  /* 0x0000000449037c24 */ /* 0x008fe2000f8e02ff */
[C---:B------:R-:W-:Y:S01]  /*bc00*/  ISETP.LT.AND P1, PT, R237.reuse, UR19, !P0 ;  /* 0x00000013ed007c0c */ /* 0x040fe2000c721270 */
[-C--:B-1----:R-:W-:Y:S01]  /*bc10*/  IMAD R237, R237, R0.reuse, RZ ;  /* 0x00000000eded7224 */ /* 0x082fe200078e02ff */
[C---:B------:R-:W-:Y:S01]  /*bc20*/  ISETP.LT.AND P3, PT, R71.reuse, UR19, !P0 ;  /* 0x0000001347007c0c */ /* 0x040fe2000c761270 */
[----:B------:R-:W-:Y:S01]  /*bc30*/  IMAD R23, R71, R0, RZ ;  /* 0x0000000047177224 */ /* 0x000fe200078e02ff */
[C---:B------:R-:W-:Y:S01]  /*bc40*/  IADD3 R2, P4, PT, R3.reuse, UR16, RZ ;  /* 0x0000001003027c10 */ /* 0x040fe2000ff9e0ff */
[----:B------:R-:W3:Y:S04]  /*bc50*/  LDL.LU R31, [R1+0x7c] ;  /* 0x00007c00011f7983 */ /* 0x000ee80000300800 */
[----:B------:R0:W-:Y:S04]  /*bc60*/  STS.128 [R68], R8 ;  /* 0x0000000844007388 */ /* 0x0001e80000000c00 */
[----:B------:R5:W-:Y:S01]  /*bc70*/  STS.128 [R68+0x400], R12 ;  /* 0x0004000c44007388 */ /* 0x000be20000000c00 */
[----:B------:R-:W-:-:S02]  /*bc80*/  LEA.HI.X.SX32 R3, R3, UR17, 0x1, P4 ;  /* 0x0000001103037c11 */ /* 0x000fc4000a0f0eff */
[-C--:B------:R-:W-:Y:S01]  /*bc90*/  IADD3 R20, P6, PT, R237, R2.reuse, RZ ;  /* 0x00000002ed147210 */ /* 0x080fe20007fde0ff */
[----:B------:R-:W3:Y:S01]  /*bca0*/  LDL.LU R30, [R1+0x78] ;  /* 0x00007800011e7983 */ /* 0x000ee20000300800 */
[----:B------:R-:W-:Y:S02]  /*bcb0*/  IADD3 R22, P4, PT, R23, R2, RZ ;  /* 0x0000000217167210 */ /* 0x000fe40007f9e0ff */
[-C--:B------:R-:W-:Y:S01]  /*bcc0*/  LEA.HI.X.SX32 R21, R237, R3.reuse, 0x1, P6 ;  /* 0x00000003ed157211 */ /* 0x080fe200030f0eff */
[----:B------:R-:W3:Y:S01]  /*bcd0*/  LDL.LU R28, [R1+0x74] ;  /* 0x00007400011c7983 */ /* 0x000ee20000300800 */
[C---:B------:R-:W-:Y:S01]  /*bce0*/  PRMT R29, R4.reuse, 0x7770, RZ ;  /* 0x00007770041d7816 */ /* 0x040fe200000000ff */
[----:B------:R-:W-:Y:S01]  /*bcf0*/  BAR.SYNC.DEFER_BLOCKING 0x0 ;  /* 0x0000000000007b1d */ /* 0x000fe20000010000 */
[----:B------:R-:W-:Y:S02]  /*bd00*/  LEA.HI.X.SX32 R23, R23, R3, 0x1, P4 ;  /* 0x0000000317177211 */ /* 0x000fe400020f0eff */
[----:B------:R-:W-:-:S03]  /*bd10*/  PRMT R25, R4, 0x7771, RZ ;  /* 0x0000777104197816 */ /* 0x000fc600000000ff */
[----:B------:R-:W-:Y:S04]  /*bd20*/  @P1 STG.E.U8 desc[UR26][R20.64], R29 ;  /* 0x0000001d14001986 */ /* 0x000fe8000c10111a */
[----:B------:R1:W-:Y:S01]  /*bd30*/  @P3 STG.E.U8 desc[UR26][R22.64], R25 ;  /* 0x0000001916003986 */ /* 0x0003e2000c10111a */
[-C--:B--2---:R-:W-:Y:S01]  /*bd40*/  IMAD R24, R69, R0.reuse, RZ ;  /* 0x0000000045187224 */ /* 0x084fe200078e02ff */
[C---:B----4-:R-:W-:Y:S01]  /*bd50*/  ISETP.LT.AND P3, PT, R26.reuse, UR19, !P0 ;  /* 0x000000131a007c0c */ /* 0x050fe2000c761270 */
[----:B0-----:R-:W-:Y:S02]  /*bd60*/  IMAD R11, R26, R0, RZ ;  /* 0x000000001a0b7224 */ /* 0x001fe400078e02ff */
[----:B------:R-:W2:Y:S01]  /*bd70*/  LDL.LU R26, [R1+0x70] ;  /* 0x00007000011a7983 */ /* 0x000ea20000300800 */
[----:B------:R-:W-:-:S04]  /*bd80*/  IADD3 R8, P1, PT, R24, R2, RZ ;  /* 0x0000000218087210 */ /* 0x000fc80007f3e0ff */
[----:B------:R-:W-:Y:S02]  /*bd90*/  LEA.HI.X.SX32 R9, R24, R3, 0x1, P1 ;  /* 0x0000000318097211 */ /* 0x000fe400008f0eff */
[----:B------:R-:W4:Y:S01]  /*bda0*/  LDL.LU R24, [R1+0x6c] ;  /* 0x00006c0001187983 */ /* 0x000f220000300800 */
[----:B------:R-:W-:Y:S01]  /*bdb0*/  ISETP.LT.AND P6, PT, R69, UR19, !P0 ;  /* 0x0000001345007c0c */ /* 0x000fe2000c7c1270 */
[----:B-----5:R-:W-:Y:S01]  /*bdc0*/  IMAD R13, R32, R0, RZ ;  /* 0x00000000200d7224 */ /* 0x020fe200078e02ff */
[C---:B------:R-:W-:Y:S01]  /*bdd0*/  PRMT R27, R4.reuse, 0x7772, RZ ;  /* 0x00007772041b7816 */ /* 0x040fe200000000ff */
[----:B-1----:R-:W5:Y:S01]  /*bde0*/  LDL.LU R22, [R1+0x68] ;  /* 0x0000680001167983 */ /* 0x002f620000300800 */
[----:B------:R-:W-:Y:S02]  /*bdf0*/  PRMT R25, R4, 0x7773, RZ ;  /* 0x0000777304197816 */ /* 0x000fe400000000ff */
[----:B------:R-:W-:Y:S01]  /*be00*/  ISETP.LT.AND P1, PT, R32, UR19, !P0 ;  /* 0x0000001320007c0c */ /* 0x000fe2000c721270 */
[----:B------:R-:W5:Y:S01]  /*be10*/  LDL.LU R20, [R1+0x64] ;  /* 0x0000640001147983 */ /* 0x000f620000300800 */
[----:B------:R-:W-:-:S02]  /*be20*/  IADD3 R10, P4, PT, R11, R2, RZ ;  /* 0x000000020b0a7210 */ /* 0x000fc40007f9e0ff */
[----:B------:R-:W-:Y:S01]  /*be30*/  PRMT R21, R5, 0x7770, RZ ;  /* 0x0000777005157816 */ /* 0x000fe200000000ff */
[----:B------:R-:W5:Y:S04]  /*be40*/  LDL.LU R29, [R1+0x60] ;  /* 0x00006000011d7983 */ /* 0x000f680000300800 */
[----:B------:R-:W-:Y:S01]  /*be50*/  @P6 STG.E.U8 desc[UR26][R8.64], R27 ;  /* 0x0000001b08006986 */ /* 0x000fe2000c10111a */
[----:B------:R-:W-:-:S04]  /*be60*/  IADD3 R12, P6, PT, R13, R2, RZ ;  /* 0x000000020d0c7210 */ /* 0x000fc80007fde0ff */
[-C--:B------:R-:W-:Y:S02]  /*be70*/  LEA.HI.X.SX32 R13, R13, R3.reuse, 0x1, P6 ;  /* 0x000000030d0d7211 */ /* 0x080fe400030f0eff */
[----:B------:R-:W-:-:S05]  /*be80*/  LEA.HI.X.SX32 R11, R11, R3, 0x1, P4 ;  /* 0x000000030b0b7211 */ /* 0x000fca00020f0eff */
[----:B------:R0:W-:Y:S04]  /*be90*/  @P3 STG.E.U8 desc[UR26][R10.64], R25 ;  /* 0x000000190a003986 */ /* 0x0001e8000c10111a */
[----:B------:R1:W-:Y:S01]  /*bea0*/  @P1 STG.E.U8 desc[UR26][R12.64], R21 ;  /* 0x000000150c001986 */ /* 0x0003e2000c10111a */
[C---:B------:R-:W-:Y:S02]  /*beb0*/  PRMT R23, R5.reuse, 0x7771, RZ ;  /* 0x0000777105177816 */ /* 0x040fe400000000ff */
[----:B0-----:R-:W-:Y:S01]  /*bec0*/  PRMT R25, R5, 0x7772, RZ ;  /* 0x0000777205197816 */ /* 0x001fe200000000ff */
[----:B---3--:R-:W-:-:S05]  /*bed0*/  IMAD R4, R31, R0, RZ ;  /* 0x000000001f047224 */ /* 0x008fca00078e02ff */
[----:B------:R-:W-:-:S04]  /*bee0*/  IADD3 R14, P6, PT, R4, R2, RZ ;  /* 0x00000002040e7210 */ /* 0x000fc80007fde0ff */
[----:B------:R-:W-:Y:S02]  /*bef0*/  LEA.HI.X.SX32 R15, R4, R3, 0x1, P6 ;  /* 0x00000003040f7211 */ /* 0x000fe400030f0eff */
[----:B------:R-:W-:Y:S01]  /*bf00*/  ISETP.LT.AND P4, PT, R31, UR19, !P0 ;  /* 0x000000131f007c0c */ /* 0x000fe2000c781270 */
[----:B------:R-:W-:-:S05]  /*bf10*/  IMAD R9, R30, R0, RZ ;  /* 0x000000001e097224 */ /* 0x000fca00078e02ff */
[C---:B------:R-:W-:Y:S02]  /*bf20*/  IADD3 R8, P6, PT, R9.reuse, R2, RZ ;  /* 0x0000000209087210 */ /* 0x040fe40007fde0ff */
[----:B------:R-:W-:Y:S02]  /*bf30*/  ISETP.LT.AND P3, PT, R30, UR19, !P0 ;  /* 0x000000131e007c0c */ /* 0x000fe4000c761270 */
[----:B------:R-:W-:-:S03]  /*bf40*/  LEA.HI.X.SX32 R9, R9, R3, 0x1, P6 ;  /* 0x0000000309097211 */ /* 0x000fc600030f0eff */
[----:B------:R5:W-:Y:S08]  /*bf50*/  @P4 STG.E.U8 desc[UR26][R14.64], R23 ;  /* 0x000000170e004986 */ /* 0x000bf0000c10111a */
[----:B------:R-:W-:Y:S01]  /*bf60*/  @P3 STG.E.U8 desc[UR26][R8.64], R25 ;  /* 0x0000001908003986 */ /* 0x000fe2000c10111a */
[C---:B--2---:R-:W-:Y:S01]  /*bf70*/  ISETP.LT.AND P6, PT, R26.reuse, UR19, !P0 ;  /* 0x000000131a007c0c */ /* 0x044fe2000c7c1270 */
[----:B-1----:R-:W-:-:S02]  /*bf80*/  IMAD R12, R26, R0, RZ ;  /* 0x000000001a0c7224 */ /* 0x002fc400078e02ff */
[----:B------:R-:W2:Y:S01]  /*bf90*/  LDL.LU R26, [R1+0x5c] ;  /* 0x00005c00011a7983 */ /* 0x000ea20000300800 */
[C---:B----4-:R-:W-:Y:S01]  /*bfa0*/  ISETP.LT.AND P3, PT, R24.reuse, UR19, !P0 ;  /* 0x0000001318007c0c */ /* 0x050fe2000c761270 */
[-C--:B------:R-:W-:Y:S02]  /*bfb0*/  IMAD R13, R24, R0.reuse, RZ ;  /* 0x00000000180d7224 */ /* 0x080fe400078e02ff */
[----:B------:R-:W3:Y:S01]  /*bfc0*/  LDL.LU R24, [R1+0x58] ;  /* 0x0000580001187983 */ /* 0x000ee20000300800 */
[CC--:B------:R-:W-:Y:S01]  /*bfd0*/  IMAD R4, R28.reuse, R0.reuse, RZ ;  /* 0x000000001c047224 */ /* 0x0c0fe200078e02ff */
[----:B------:R-:W-:Y:S02]  /*bfe0*/  ISETP.LT.AND P1, PT, R28, UR19, !P0 ;  /* 0x000000131c007c0c */ /* 0x000fe4000c721270 */
[----:B------:R-:W-:Y:S01]  /*bff0*/  PRMT R21, R5, 0x7773, RZ ;  /* 0x0000777305157816 */ /* 0x000fe200000000ff */
[----:B-----5:R-:W-:Y:S01]  /*c000*/  IMAD R15, R22, R0, RZ ;  /* 0x00000000160f7224 */ /* 0x020fe200078e02ff */
[C---:B------:R-:W-:Y:S01]  /*c010*/  IADD3 R10, P4, PT, R4.reuse, R2, RZ ;  /* 0x00000002040a7210 */ /* 0x040fe20007f9e0ff */
[----:B------:R-:W4:Y:S03]  /*c020*/  LDL.LU R28, [R1+0x54] ;  /* 0x00005400011c7983 */ /* 0x000f260000300800 */
[----:B------:R-:W-:-:S02]  /*c030*/  LEA.HI.X.SX32 R11, R4, R3, 0x1, P4 ;  /* 0x00000003040b7211 */ /* 0x000fc400020f0eff */
[-C--:B------:R-:W-:Y:S02]  /*c040*/  IADD3 R4, P4, PT, R12, R2.reuse, RZ ;  /* 0x000000020c047210 */ /* 0x080fe40007f9e0ff */
[----:B------:R-:W-:Y:S01]  /*c050*/  PRMT R23, R6, 0x7770, RZ ;  /* 0x0000777006177816 */ /* 0x000fe200000000ff */
[----:B------:R0:W-:Y:S01]  /*c060*/  @P1 STG.E.U8 desc[UR26][R10.64], R21 ;  /* 0x000000150a001986 */ /* 0x0001e2000c10111a */
[----:B------:R-:W-:Y:S02]  /*c070*/  LEA.HI.X.SX32 R5, R12, R3, 0x1, P4 ;  /* 0x000000030c057211 */ /* 0x000fe400020f0eff */
[----:B------:R-:W-:Y:S01]  /*c080*/  ISETP.LT.AND P1, PT, R22, UR19, !P0 ;  /* 0x0000001316007c0c */ /* 0x000fe2000c721270 */
[----:B------:R-:W1:Y:S01]  /*c090*/  LDS.128 R8, [R238] ;  /* 0x00000000ee087984 */ /* 0x000e620000000c00 */
[----:B------:R-:W-:-:S03]  /*c0a0*/  IADD3 R12, P4, PT, R13, R2, RZ ;  /* 0x000000020d0c7210 */ /* 0x000fc60007f9e0ff */
[----:B------:R5:W-:Y:S01]  /*c0b0*/  @P6 STG.E.U8 desc[UR26][R4.64], R23 ;  /* 0x0000001704006986 */ /* 0x000be2000c10111a */
[----:B------:R-:W-:-:S03]  /*c0c0*/  IADD3 R14, P6, PT, R15, R2, RZ ;  /* 0x000000020f0e7210 */ /* 0x000fc60007fde0ff */
[----:B------:R-:W4:Y:S01]  /*c0d0*/  LDL.LU R22, [R1+0x50] ;  /* 0x0000500001167983 */ /* 0x000f220000300800 */
[-C--:B------:R-:W-:Y:S01]  /*c0e0*/  LEA.HI.X.SX32 R13, R13, R3.reuse, 0x1, P4 ;  /* 0x000000030d0d7211 */ /* 0x080fe200020f0eff */
[----:B0-----:R-:W-:Y:S01]  /*c0f0*/  IMAD R21, R20, R0, RZ ;  /* 0x0000000014157224 */ /* 0x001fe200078e02ff */
[C---:B------:R-:W-:Y:S01]  /*c100*/  PRMT R27, R6.reuse, 0x7771, RZ ;  /* 0x00007771061b7816 */ /* 0x040fe200000000ff */
[----:B------:R-:W4:Y:S01]  /*c110*/  LDL.LU R30, [R1+0x4c] ;  /* 0x00004c00011e7983 */ /* 0x000f220000300800 */
[----:B------:R-:W-:Y:S02]  /*c120*/  LEA.HI.X.SX32 R15, R15, R3, 0x1, P6 ;  /* 0x000000030f0f7211 */ /* 0x000fe400030f0eff */
[----:B------:R-:W-:Y:S02]  /*c130*/  PRMT R25, R6, 0x7772, RZ ;  /* 0x0000777206197816 */ /* 0x000fe400000000ff */
[----:B------:R-:W-:Y:S01]  /*c140*/  ISETP.LT.AND P4, PT, R20, UR19, !P0 ;  /* 0x0000001314007c0c */ /* 0x000fe2000c781270 */
[----:B------:R0:W-:Y:S01]  /*c150*/  @P3 STG.E.U8 desc[UR26][R12.64], R27 ;  /* 0x0000001b0c003986 */ /* 0x0001e2000c10111a */
[----:B------:R-:W-:-:S02]  /*c160*/  IADD3 R20, P6, PT, R21, R2, RZ ;  /* 0x0000000215147210 */ /* 0x000fc40007fde0ff */
[----:B-----5:R-:W-:Y:S01]  /*c170*/  PRMT R23, R6, 0x7773, RZ ;  /* 0x0000777306177816 */ /* 0x020fe200000000ff */
[----:B------:R-:W-:Y:S01]  /*c180*/  @P1 STG.E.U8 desc[UR26][R14.64], R25 ;  /* 0x000000190e001986 */ /* 0x000fe2000c10111a */
[----:B------:R-:W-:Y:S01]  /*c190*/  LEA.HI.X.SX32 R21, R21, R3, 0x1, P6 ;  /* 0x0000000315157211 */ /* 0x000fe200030f0eff */
[----:B------:R-:W-:-:S05]  /*c1a0*/  IMAD R5, R29, R0, RZ ;  /* 0x000000001d057224 */ /* 0x000fca00078e02ff */
[C---:B------:R-:W-:Y:S01]  /*c1b0*/  IADD3 R4, P6, PT, R5.reuse, R2, RZ ;  /* 0x0000000205047210 */ /* 0x040fe20007fde0ff */
[----:B------:R4:W-:Y:S03]  /*c1c0*/  @P4 STG.E.U8 desc[UR26][R20.64], R23 ;  /* 0x0000001714004986 */ /* 0x0009e6000c10111a */
[----:B------:R-:W-:Y:S01]  /*c1d0*/  LEA.HI.X.SX32 R5, R5, R3, 0x1, P6 ;  /* 0x0000000305057211 */ /* 0x000fe200030f0eff */
[C---:B--2---:R-:W-:Y:S01]  /*c1e0*/  IMAD R6, R26.reuse, R0, RZ ;  /* 0x000000001a067224 */ /* 0x044fe200078e02ff */
[----:B------:R-:W-:Y:S02]  /*c1f0*/  ISETP.LT.AND P1, PT, R26, UR19, !P0 ;  /* 0x000000131a007c0c */ /* 0x000fe4000c721270 */
[----:B------:R-:W2:Y:S02]  /*c200*/  LDL.LU R26, [R1+0x48] ;  /* 0x00004800011a7983 */ /* 0x000ea40000300800 */
[----:B0-----:R-:W-:-:S02]  /*c210*/  IADD3 R12, P4, PT, R6, R2, RZ ;  /* 0x00000002060c7210 */ /* 0x001fc40007f9e0ff */
[----:B---3--:R-:W-:Y:S02]  /*c220*/  ISETP.LT.AND P6, PT, R24, UR19, !P0 ;  /* 0x0000001318007c0c */ /* 0x008fe4000c7c1270 */
[----:B------:R-:W-:Y:S01]  /*c230*/  LEA.HI.X.SX32 R13, R6, R3, 0x1, P4 ;  /* 0x00000003060d7211 */ /* 0x000fe200020f0eff */
[-C--:B------:R-:W-:Y:S02]  /*c240*/  IMAD R6, R24, R0.reuse, RZ ;  /* 0x0000000018067224 */ /* 0x080fe400078e02ff */
[----:B------:R-:W3:Y:S01]  /*c250*/  LDL.LU R24, [R1+0x44] ;  /* 0x0000440001187983 */ /* 0x000ee20000300800 */
[----:B------:R-:W-:Y:S02]  /*c260*/  ISETP.LT.AND P3, PT, R29, UR19, !P0 ;  /* 0x000000131d007c0c */ /* 0x000fe4000c761270 */
[C---:B------:R-:W-:Y:S01]  /*c270*/  PRMT R29, R7.reuse, 0x7770, RZ ;  /* 0x00007770071d7816 */ /* 0x040fe200000000ff */
[----:B----4-:R-:W-:Y:S01]  /*c280*/  IMAD R20, R28, R0, RZ ;  /* 0x000000001c147224 */ /* 0x010fe200078e02ff */
[----:B------:R-:W-:-:S02]  /*c290*/  PRMT R27, R7, 0x7771, RZ ;  /* 0x00007771071b7816 */ /* 0x000fc400000000ff */
[----:B------:R-:W-:-:S07]  /*c2a0*/  IADD3 R14, P4, PT, R6, R2, RZ ;  /* 0x00000002060e7210 */ /* 0x000fce0007f9e0ff */
[----:B------:R0:W-:Y:S01]  /*c2b0*/  @P3 STG.E.U8 desc[UR26][R4.64], R29 ;  /* 0x0000001d04003986 */ /* 0x0001e2000c10111a */
[----:B------:R-:W-:-:S03]  /*c2c0*/  ISETP.LT.AND P3, PT, R28, UR19, !P0 ;  /* 0x000000131c007c0c */ /* 0x000fc6000c761270 */
[----:B------:R-:W4:Y:S01]  /*c2d0*/  LDL.LU R28, [R1+0x40] ;  /* 0x00004000011c7983 */ /* 0x000f220000300800 */
[----:B------:R-:W-:Y:S02]  /*c2e0*/  LEA.HI.X.SX32 R15, R6, R3, 0x1, P4 ;  /* 0x00000003060f7211 */ /* 0x000fe400020f0eff */
[----:B------:R-:W-:Y:S01]  /*c2f0*/  IADD3 R6, P4, PT, R20, R2, RZ ;  /* 0x0000000214067210 */ /* 0x000fe20007f9e0ff */
[----:B------:R5:W-:Y:S01]  /*c300*/  @P1 STG.E.U8 desc[UR26][R12.64], R27 ;  /* 0x0000001b0c001986 */ /* 0x000be2000c10111a */
[C---:B------:R-:W-:Y:S01]  /*c310*/  ISETP.LT.AND P1, PT, R22.reuse, UR19, !P0 ;  /* 0x0000001316007c0c */ /* 0x040fe2000c721270 */
[----:B------:R-:W-:Y:S02]  /*c320*/  IMAD R21, R22, R0, RZ ;  /* 0x0000000016157224 */ /* 0x000fe400078e02ff */
[----:B------:R-:W4:Y:S01]  /*c330*/  LDL.LU R22, [R1+0x3c] ;  /* 0x00003c0001167983 */ /* 0x000f220000300800 */
[C---:B------:R-:W-:Y:S02]  /*c340*/  PRMT R25, R7.reuse, 0x7772, RZ ;  /* 0x0000777207197816 */ /* 0x040fe400000000ff */
[----:B------:R-:W-:-:S02]  /*c350*/  PRMT R23, R7, 0x7773, RZ ;  /* 0x0000777307177816 */ /* 0x000fc400000000ff */
[----:B------:R-:W-:Y:S01]  /*c360*/  LEA.HI.X.SX32 R7, R20, R3, 0x1, P4 ;  /* 0x0000000314077211 */ /* 0x000fe200020f0eff */
[----:B------:R2:W-:Y:S04]  /*c370*/  @P6 STG.E.U8 desc[UR26][R14.64], R25 ;  /* 0x000000190e006986 */ /* 0x0005e8000c10111a */
[----:B------:R2:W-:Y:S01]  /*c380*/  @P3 STG.E.U8 desc[UR26][R6.64], R23 ;  /* 0x0000001706003986 */ /* 0x0005e2000c10111a */
[----:B0-----:R-:W-:-:S03]  /*c390*/  IADD3 R4, P6, PT, R21, R2, RZ ;  /* 0x0000000215047210 */ /* 0x001fc60007fde0ff */
[----:B-----5:R-:W5:Y:S01]  /*c3a0*/  LDL.LU R27, [R1+0x38] ;  /* 0x00003800011b7983 */ /* 0x020f620000300800 */
[----:B------:R-:W-:Y:S02]  /*c3b0*/  LEA.HI.X.SX32 R5, R21, R3, 0x1, P6 ;  /* 0x0000000315057211 */ /* 0x000fe400030f0eff */
[----:B-1----:R-:W-:-:S05]  /*c3c0*/  PRMT R21, R8, 0x7770, RZ ;  /* 0x0000777008157816 */ /* 0x002fca00000000ff */
[----:B------:R4:W-:Y:S01]  /*c3d0*/  @P1 STG.E.U8 desc[UR26][R4.64], R21 ;  /* 0x0000001504001986 */ /* 0x0009e2000c10111a */
[C---:B--2---:R-:W-:Y:S01]  /*c3e0*/  ISETP.LT.AND P3, PT, R26.reuse, UR19, !P0 ;  /* 0x000000131a007c0c */ /* 0x044fe2000c761270 */
[-C--:B------:R-:W-:Y:S02]  /*c3f0*/  IMAD R15, R26, R0.reuse, RZ ;  /* 0x000000001a0f7224 */ /* 0x080fe400078e02ff */
[----:B------:R-:W2:Y:S01]  /*c400*/  LDL.LU R26, [R1+0x34] ;  /* 0x00003400011a7983 */ /* 0x000ea20000300800 */
[CC--:B---3--:R-:W-:Y:S01]  /*c410*/  IMAD R20, R24.reuse, R0.reuse, RZ ;  /* 0x0000000018147224 */ /* 0x0c8fe200078e02ff */
[----:B------:R-:W-:Y:S02]  /*c420*/  ISETP.LT.AND P1, PT, R24, UR19, !P0 ;  /* 0x0000001318007c0c */ /* 0x000fe4000c721270 */
[----:B------:R-:W3:Y:S01]  /*c430*/  LDL.LU R24, [R1+0x30] ;  /* 0x0000300001187983 */ /* 0x000ee20000300800 */
[C---:B------:R-:W-:Y:S01]  /*c440*/  IMAD R13, R30.reuse, R0, RZ ;  /* 0x000000001e0d7224 */ /* 0x040fe200078e02ff */
[----:B------:R-:W-:-:S04]  /*c450*/  ISETP.LT.AND P4, PT, R30, UR19, !P0 ;  /* 0x000000131e007c0c */ /* 0x000fc8000c781270 */
[CC--:B------:R-:W-:Y:S02]  /*c460*/  IADD3 R12, P6, PT, R13.reuse, R2.reuse, RZ ;  /* 0x000000020d0c7210 */ /* 0x0c0fe40007fde0ff */
[C---:B------:R-:W-:Y:S02]  /*c470*/  PRMT R25, R8.reuse, 0x7771, RZ ;  /* 0x0000777108197816 */ /* 0x040fe400000000ff */
[-C--:B------:R-:W-:Y:S02]  /*c480*/  LEA.HI.X.SX32 R13, R13, R3.reuse, 0x1, P6 ;  /* 0x000000030d0d7211 */ /* 0x080fe400030f0eff */
[C---:B------:R-:W-:Y:S02]  /*c490*/  IADD3 R14, P6, PT, R15.reuse, R2, RZ ;  /* 0x000000020f0e7210 */ /* 0x040fe40007fde0ff */
[----:B------:R-:W-:Y:S01]  /*c4a0*/  PRMT R23, R8, 0x7772, RZ ;  /* 0x0000777208177816 */ /* 0x000fe200000000ff */
[----:B------:R0:W-:Y:S01]  /*c4b0*/  @P4 STG.E.U8 desc[UR26][R12.64], R25 ;  /* 0x000000190c004986 */ /* 0x0001e2000c10111a */
[----:B------:R-:W-:Y:S01]  /*c4c0*/  LEA.HI.X.SX32 R15, R15, R3, 0x1, P6 ;  /* 0x000000030f0f7211 */ /* 0x000fe200030f0eff */
[----:B----4-:R-:W-:Y:S01]  /*c4d0*/  IMAD R5, R28, R0, RZ ;  /* 0x000000001c057224 */ /* 0x010fe200078e02ff */
[----:B------:R-:W-:-:S02]  /*c4e0*/  IADD3 R6, P4, PT, R20, R2, RZ ;  /* 0x0000000214067210 */ /* 0x000fc40007f9e0ff */
[----:B------:R-:W-:Y:S02]  /*c4f0*/  ISETP.LT.AND P6, PT, R28, UR19, !P0 ;  /* 0x000000131c007c0c */ /* 0x000fe4000c7c1270 */
[----:B------:R-:W4:Y:S01]  /*c500*/  LDL.LU R28, [R1+0x2c] ;  /* 0x00002c00011c7983 */ /* 0x000f220000300800 */
[-C--:B------:R-:W-:Y:S02]  /*c510*/  LEA.HI.X.SX32 R7, R20, R3.reuse, 0x1, P4 ;  /* 0x0000000314077211 */ /* 0x080fe400020f0eff */
[----:B------:R-:W-:Y:S01]  /*c520*/  PRMT R21, R8, 0x7773, RZ ;  /* 0x0000777308157816 */ /* 0x000fe200000000ff */
[----:B------:R1:W-:Y:S01]  /*c530*/  @P3 STG.E.U8 desc[UR26][R14.64], R23 ;  /* 0x000000170e003986 */ /* 0x0003e2000c10111a */
[C---:B------:R-:W-:Y:S01]  /*c540*/  IADD3 R4, P4, PT, R5.reuse, R2, RZ ;  /* 0x0000000205047210 */ /* 0x040fe20007f9e0ff */
[C---:B------:R-:W-:Y:S01]  /*c550*/  IMAD R8, R22.reuse, R0, RZ ;  /* 0x0000000016087224 */ /* 0x040fe200078e02ff */
[----:B------:R-:W-:Y:S02]  /*c560*/  ISETP.LT.AND P3, PT, R22, UR19, !P0 ;  /* 0x0000001316007c0c */ /* 0x000fe4000c761270 */
[----:B------:R-:W4:Y:S01]  /*c570*/  LDL.LU R22, [R1+0x28] ;  /* 0x0000280001167983 */ /* 0x000f220000300800 */
[----:B------:R-:W-:-:S02]  /*c580*/  LEA.HI.X.SX32 R5, R5, R3, 0x1, P4 ;  /* 0x0000000305057211 */ /* 0x000fc400020f0eff */
[C---:B0-----:R-:W-:Y:S01]  /*c590*/  IADD3 R12, P4, PT, R8.reuse, R2, RZ ;  /* 0x00000002080c7210 */ /* 0x041fe20007f9e0ff */
[----:B------:R0:W-:Y:S01]  /*c5a0*/  @P1 STG.E.U8 desc[UR26][R6.64], R21 ;  /* 0x0000001506001986 */ /* 0x0001e2000c10111a */
[C---:B-----5:R-:W-:Y:S01]  /*c5b0*/  IMAD R20, R27.reuse, R0, RZ ;  /* 0x000000001b147224 */ /* 0x060fe200078e02ff */
[----:B------:R-:W-:Y:S02]  /*c5c0*/  ISETP.LT.AND P1, PT, R27, UR19, !P0 ;  /* 0x000000131b007c0c */ /* 0x000fe4000c721270 */
[----:B------:R-:W-:Y:S01]  /*c5d0*/  LEA.HI.X.SX32 R13, R8, R3, 0x1, P4 ;  /* 0x00000003080d7211 */ /* 0x000fe200020f0eff */
[----:B------:R-:W5:Y:S01]  /*c5e0*/  LDL.LU R27, [R1+0x24] ;  /* 0x00002400011b7983 */ /* 0x000f620000300800 */
[C---:B------:R-:W-:Y:S02]  /*c5f0*/  PRMT R25, R9.reuse, 0x7770, RZ ;  /* 0x0000777009197816 */ /* 0x040fe400000000ff */
[----:B-1----:R-:W-:-:S03]  /*c600*/  PRMT R23, R9, 0x7771, RZ ;  /* 0x0000777109177816 */ /* 0x002fc600000000ff */
[----:B------:R1:W-:Y:S01]  /*c610*/  @P6 STG.E.U8 desc[UR26][R4.64], R25 ;  /* 0x0000001904006986 */ /* 0x0003e2000c10111a */
[----:B------:R-:W-:-:S03]  /*c620*/  IADD3 R14, P6, PT, R20, R2, RZ ;  /* 0x00000002140e7210 */ /* 0x000fc60007fde0ff */
[----:B------:R0:W-:Y:S01]  /*c630*/  @P3 STG.E.U8 desc[UR26][R12.64], R23 ;  /* 0x000000170c003986 */ /* 0x0001e2000c10111a */
[----:B------:R-:W-:Y:S02]  /*c640*/  LEA.HI.X.SX32 R15, R20, R3, 0x1, P6 ;  /* 0x00000003140f7211 */ /* 0x000fe400030f0eff */
[C---:B--2---:R-:W-:Y:S01]  /*c650*/  ISETP.LT.AND P4, PT, R26.reuse, UR19, !P0 ;  /* 0x000000131a007c0c */ /* 0x044fe2000c781270 */
[-C--:B0-----:R-:W-:Y:S02]  /*c660*/  IMAD R7, R26, R0.reuse, RZ ;  /* 0x000000001a077224 */ /* 0x081fe400078e02ff */
[----:B------:R-:W2:Y:S01]  /*c670*/  LDL.LU R26, [R1+0x20] ;  /* 0x00002000011a7983 */ /* 0x000ea20000300800 */
[C---:B---3--:R-:W-:Y:S01]  /*c680*/  ISETP.LT.AND P3, PT, R24.reuse, UR19, !P0 ;  /* 0x0000001318007c0c */ /* 0x048fe2000c761270 */
[----:B-1----:R-:W-:Y:S02]  /*c690*/  IMAD R5, R24, R0, RZ ;  /* 0x0000000018057224 */ /* 0x002fe400078e02ff */
[----:B------:R-:W3:Y:S04]  /*c6a0*/  LDL.LU R24, [R1+0x1c] ;  /* 0x00001c0001187983 */ /* 0x000ee80000300800 */
[----:B------:R-:W3:Y:S01]  /*c6b0*/  LDL.LU R20, [R1+0x18] ;  /* 0x0000180001147983 */ /* 0x000ee20000300800 */
[----:B------:R-:W-:-:S02]  /*c6c0*/  IADD3 R6, P6, PT, R7, R2, RZ ;  /* 0x0000000207067210 */ /* 0x000fc40007fde0ff */
[----:B------:R-:W-:Y:S02]  /*c6d0*/  PRMT R21, R9, 0x7772, RZ ;  /* 0x0000777209157816 */ /* 0x000fe400000000ff */
[-C--:B------:R-:W-:Y:S02]  /*c6e0*/  LEA.HI.X.SX32 R7, R7, R3.reuse, 0x1, P6 ;  /* 0x0000000307077211 */ /* 0x080fe400030f0eff */
[----:B------:R-:W-:Y:S01]  /*c6f0*/  PRMT R25, R9, 0x7773, RZ ;  /* 0x0000777309197816 */ /* 0x000fe200000000ff */
[----:B------:R0:W-:Y:S01]  /*c700*/  @P1 STG.E.U8 desc[UR26][R14.64], R21 ;  /* 0x000000150e001986 */ /* 0x0001e2000c10111a */
[C---:B------:R-:W-:Y:S01]  /*c710*/  IADD3 R4, P6, PT, R5.reuse, R2, RZ ;  /* 0x0000000205047210 */ /* 0x040fe20007fde0ff */
[C---:B----4-:R-:W-:Y:S01]  /*c720*/  IMAD R9, R28.reuse, R0, RZ ;  /* 0x000000001c097224 */ /* 0x050fe200078e02ff */
[----:B------:R-:W-:Y:S01]  /*c730*/  ISETP.LT.AND P1, PT, R28, UR19, !P0 ;  /* 0x000000131c007c0c */ /* 0x000fe2000c721270 */
[----:B------:R5:W-:Y:S01]  /*c740*/  @P4 STG.E.U8 desc[UR26][R6.64], R25 ;  /* 0x0000001906004986 */ /* 0x000be2000c10111a */
[----:B------:R-:W-:-:S02]  /*c750*/  LEA.HI.X.SX32 R5, R5, R3, 0x1, P6 ;  /* 0x0000000305057211 */ /* 0x000fc400030f0eff */
[C---:B------:R-:W-:Y:S01]  /*c760*/  IADD3 R8, P4, PT, R9.reuse, R2, RZ ;  /* 0x0000000209087210 */ /* 0x040fe20007f9e0ff */
[C---:B------:R-:W-:Y:S01]  /*c770*/  IMAD R13, R22.reuse, R0, RZ ;  /* 0x00000000160d7224 */ /* 0x040fe200078e02ff */
[----:B------:R-:W-:Y:S02]  /*c780*/  ISETP.LT.AND P6, PT, R22, UR19, !P0 ;  /* 0x0000001316007c0c */ /* 0x000fe4000c7c1270 */
[C---:B------:R-:W-:Y:S01]  /*c790*/  PRMT R23, R10.reuse, 0x7770, RZ ;  /* 0x000077700a177816 */ /* 0x040fe200000000ff */
[----:B------:R-:W4:Y:S01]  /*c7a0*/  LDL.LU R22, [R1+0x14] ;  /* 0x0000140001167983 */ /* 0x000f220000300800 */
[-C--:B------:R-:W-:Y:S02]  /*c7b0*/  LEA.HI.X.SX32 R9, R9, R3.reuse, 0x1, P4 ;  /* 0x0000000309097211 */ /* 0x080fe400020f0eff */
[C---:B0-----:R-:W-:Y:S01]  /*c7c0*/  PRMT R21, R10.reuse, 0x7771, RZ ;  /* 0x000077710a157816 */ /* 0x041fe200000000ff */
[----:B------:R0:W-:Y:S01]  /*c7d0*/  @P3 STG.E.U8 desc[UR26][R4.64], R23 ;  /* 0x0000001704003986 */ /* 0x0001e2000c10111a */
[----:B------:R-:W-:Y:S01]  /*c7e0*/  IADD3 R12, P4, PT, R13, R2, RZ ;  /* 0x000000020d0c7210 */ /* 0x000fe20007f9e0ff */
[----:B-----5:R-:W-:Y:S01]  /*c7f0*/  IMAD R7, R27, R0, RZ ;  /* 0x000000001b077224 */ /* 0x020fe200078e02ff */
[----:B------:R-:W-:Y:S01]  /*c800*/  PRMT R15, R10, 0x7772, RZ ;  /* 0x000077720a0f7816 */ /* 0x000fe200000000ff */
[----:B------:R1:W-:Y:S01]  /*c810*/  @P1 STG.E.U8 desc[UR26][R8.64], R21 ;  /* 0x0000001508001986 */ /* 0x0003e2000c10111a */
[----:B------:R-:W-:-:S02]  /*c820*/  LEA.HI.X.SX32 R13, R13, R3, 0x1, P4 ;  /* 0x000000030d0d7211 */ /* 0x000fc400020f0eff */
[----:B------:R-:W-:Y:S01]  /*c830*/  ISETP.LT.AND P3, PT, R27, UR19, !P0 ;  /* 0x000000131b007c0c */ /* 0x000fe2000c761270 */
[----:B------:R-:W5:Y:S01]  /*c840*/  LDL.LU R28, [R1+0x10] ;  /* 0x00001000011c7983 */ /* 0x000f620000300800 */
[----:B------:R-:W-:-:S03]  /*c850*/  IADD3 R6, P4, PT, R7, R2, RZ ;  /* 0x0000000207067210 */ /* 0x000fc60007f9e0ff */
[----:B------:R2:W-:Y:S01]  /*c860*/  @P6 STG.E.U8 desc[UR26][R12.64], R15 ;  /* 0x0000000f0c006986 */ /* 0x0005e2000c10111a */
[----:B------:R-:W-:Y:S02]  /*c870*/  LEA.HI.X.SX32 R7, R7, R3, 0x1, P4 ;  /* 0x0000000307077211 */ /* 0x000fe400020f0eff */
[----:B0-----:R-:W-:Y:S01]  /*c880*/  PRMT R23, R10, 0x7773, RZ ;  /* 0x000077730a177816 */ /* 0x001fe200000000ff */
[----:B------:R-:W5:Y:S01]  /*c890*/  LDL.LU R27, [R1+0xfc] ;  /* 0x0000fc00011b7983 */ /* 0x000f620000300800 */
[----:B-1----:R-:W-:-:S03]  /*c8a0*/  PRMT R21, R11, 0x7770, RZ ;  /* 0x000077700b157816 */ /* 0x002fc600000000ff */
[----:B------:R0:W-:Y:S01]  /*c8b0*/  @P3 STG.E.U8 desc[UR26][R6.64], R23 ;  /* 0x0000001706003986 */ /* 0x0001e2000c10111a */
[C---:B--2---:R-:W-:Y:S01]  /*c8c0*/  IMAD R14, R26.reuse, R0, RZ ;  /* 0x000000001a0e7224 */ /* 0x044fe200078e02ff */
[----:B------:R-:W-:Y:S02]  /*c8d0*/  ISETP.LT.AND P1, PT, R26, UR19, !P0 ;  /* 0x000000131a007c0c */ /* 0x000fe4000c721270 */
[----:B------:R-:W2:Y:S02]  /*c8e0*/  LDL.LU R26, [R1+0xf8] ;  /* 0x0000f800011a7983 */ /* 0x000ea40000300800 */
[----:B------:R-:W-:-:S04]  /*c8f0*/  IADD3 R4, P6, PT, R14, R2, RZ ;  /* 0x000000020e047210 */ /* 0x000fc80007fde0ff */
[----:B------:R-:W-:Y:S01]  /*c900*/  LEA.HI.X.SX32 R5, R14, R3, 0x1, P6 ;  /* 0x000000030e057211 */ /* 0x000fe200030f0eff */
[----:B---3--:R-:W-:-:S04]  /*c910*/  IMAD R10, R20, R0, RZ ;  /* 0x00000000140a7224 */ /* 0x008fc800078e02ff */
[----:B------:R1:W-:Y:S01]  /*c920*/  @P1 STG.E.U8 desc[UR26][R4.64], R21 ;  /* 0x0000001504001986 */ /* 0x0003e2000c10111a */
[----:B------:R-:W-:-:S03]  /*c930*/  ISETP.LT.AND P1, PT, R20, UR19, !P0 ;  /* 0x0000001314007c0c */ /* 0x000fc6000c721270 */
[----:B------:R-:W3:Y:S01]  /*c940*/  LDL.LU R20, [R1+0xf4] ;  /* 0x0000f40001147983 */ /* 0x000ee20000300800 */
[C---:B------:R-:W-:Y:S01]  /*c950*/  IMAD R9, R24.reuse, R0, RZ ;  /* 0x0000000018097224 */ /* 0x040fe200078e02ff */
[----:B------:R-:W-:Y:S02]  /*c960*/  ISETP.LT.AND P4, PT, R24, UR19, !P0 ;  /* 0x0000001318007c0c */ /* 0x000fe4000c781270 */
[----:B------:R-:W-:Y:S01]  /*c970*/  PRMT R15, R11, 0x7771, RZ ;  /* 0x000077710b0f7816 */ /* 0x000fe200000000ff */
[----:B------:R-:W3:Y:S01]  /*c980*/  LDL.LU R24, [R1+0xf0] ;  /* 0x0000f00001187983 */ /* 0x000ee20000300800 */
[----:B------:R-:W-:-:S04]  /*c990*/  IADD3 R8, P3, PT, R9, R2, RZ ;  /* 0x0000000209087210 */ /* 0x000fc80007f7e0ff */
[----:B------:R-:W-:Y:S02]  /*c9a0*/  LEA.HI.X.SX32 R9, R9, R3, 0x1, P3 ;  /* 0x0000000309097211 */ /* 0x000fe400018f0eff */
[----:B------:R-:W-:-:S03]  /*c9b0*/  IADD3 R12, P3, PT, R10, R2, RZ ;  /* 0x000000020a0c7210 */ /* 0x000fc60007f7e0ff */
[----:B------:R0:W-:Y:S01]  /*c9c0*/  @P4 STG.E.U8 desc[UR26][R8.64], R15 ;  /* 0x0000000f08004986 */ /* 0x0001e2000c10111a */
[C---:B----4-:R-:W-:Y:S01]  /*c9d0*/  IMAD R14, R22.reuse, R0, RZ ;  /* 0x00000000160e7224 */ /* 0x050fe200078e02ff */
[----:B------:R-:W-:Y:S02]  /*c9e0*/  ISETP.LT.AND P6, PT, R22, UR19, !P0 ;  /* 0x0000001316007c0c */ /* 0x000fe4000c7c1270 */
[-C--:B------:R-:W-:Y:S01]  /*c9f0*/  LEA.HI.X.SX32 R13, R10, R3.reuse, 0x1, P3 ;  /* 0x000000030a0d7211 */ /* 0x080fe200018f0eff */
[----:B------:R-:W4:Y:S01]  /*ca00*/  LDL.LU R22, [R1+0xe4] ;  /* 0x0000e40001167983 */ /* 0x000f220000300800 */
[----:B0-----:R-:W-:Y:S02]  /*ca10*/  IADD3 R6, P4, PT, R14, R2, RZ ;  /* 0x000000020e067210 */ /* 0x001fe40007f9e0ff */
[C---:B-1----:R-:W-:Y:S02]  /*ca20*/  PRMT R21, R11.reuse, 0x7772, RZ ;  /* 0x000077720b157816 */ /* 0x042fe400000000ff */
[----:B------:R-:W-:Y:S01]  /*ca30*/  PRMT R25, R11, 0x7773, RZ ;  /* 0x000077730b197816 */ /* 0x000fe200000000ff */
[----:B-----5:R-:W-:Y:S01]  /*ca40*/  IMAD R5, R28, R0, RZ ;  /* 0x000000001c057224 */ /* 0x020fe200078e02ff */
[----:B------:R-:W-:-:S03]  /*ca50*/  LEA.HI.X.SX32 R7, R14, R3, 0x1, P4 ;  /* 0x000000030e077211 */ /* 0x000fc600020f0eff */
[----:B------:R-:W-:Y:S01]  /*ca60*/  IMAD R11, R0, 0x2, R5 ;  /* 0x00000002000b7824 */ /* 0x000fe200078e0205 */
[----:B------:R0:W-:Y:S01]  /*ca70*/  @P1 STG.E.U8 desc[UR26][R12.64], R21 ;  /* 0x000000150c001986 */ /* 0x0001e2000c10111a */
[----:B------:R-:W-:-:S03]  /*ca80*/  IADD3 R4, P1, PT, R5, R2, RZ ;  /* 0x0000000205047210 */ /* 0x000fc60007f3e0ff */
[----:B------:R1:W-:Y:S01]  /*ca90*/  @P6 STG.E.U8 desc[UR26][R6.64], R25 ;  /* 0x0000001906006986 */ /* 0x0003e2000c10111a */
[----:B------:R-:W-:Y:S02]  /*caa0*/  IADD3 R8, P6, PT, R11, R2, RZ ;  /* 0x000000020b087210 */ /* 0x000fe40007fde0ff */
[-C--:B------:R-:W-:Y:S02]  /*cab0*/  LEA.HI.X.SX32 R5, R5, R3.reuse, 0x1, P1 ;  /* 0x0000000305057211 */ /* 0x080fe400008f0eff */
[----:B------:R-:W-:Y:S01]  /*cac0*/  LEA.HI.X.SX32 R9, R11, R3, 0x1, P6 ;  /* 0x000000030b097211 */ /* 0x000fe200030f0eff */
[----:B0-----:R-:W5:Y:S01]  /*cad0*/  LDL.LU R12, [R1+0xe0] ;  /* 0x0000e000010c7983 */ /* 0x001f620000300800 */
[----:B--2---:R-:W-:-:S03]  /*cae0*/  ISETP.LT.AND P1, PT, R26, UR19, !P0 ;  /* 0x000000131a007c0c */ /* 0x004fc6000c721270 */
[----:B------:R-:W2:Y:S01]  /*caf0*/  LDL.LU R26, [R1+0xc] ;  /* 0x00000c00011a7983 */ /* 0x000ea20000300800 */
[----:B---3--:R-:W-:-:S03]  /*cb00*/  ISETP.LT.AND P6, PT, R20, UR19, !P0 ;  /* 0x0000001314007c0c */ /* 0x008fc6000c7c1270 */
[----:B------:R-:W3:Y:S01]  /*cb10*/  LDL.LU R20, [R1+0xdc] ;  /* 0x0000dc0001147983 */ /* 0x000ee20000300800 */
[----:B------:R-:W-:Y:S01]  /*cb20*/  ISETP.LT.AND P3, PT, R28, UR19, !P0 ;  /* 0x000000131c007c0c */ /* 0x000fe2000c761270 */
[----:B------:R-:W-:Y:S01]  /*cb30*/  IMAD R15, R0, 0x2, R11 ;  /* 0x00000002000f7824 */ /* 0x000fe200078e020b */
[C---:B------:R-:W-:Y:S01]  /*cb40*/  PRMT R23, R16.reuse, 0x7770, RZ ;  /* 0x0000777010177816 */ /* 0x040fe200000000ff */
[----:B-1----:R-:W2:Y:S01]  /*cb50*/  LDL.LU R25, [R1+0xd8] ;  /* 0x0000d80001197983 */ /* 0x002ea20000300800 */
[----:B------:R-:W-:Y:S01]  /*cb60*/  PRMT R21, R16, 0x7771, RZ ;  /* 0x0000777110157816 */ /* 0x000fe200000000ff */
[----:B------:R-:W-:Y:S01]  /*cb70*/  IMAD R7, R0, 0x2, R15 ;  /* 0x0000000200077824 */ /* 0x000fe200078e020f */
[----:B------:R-:W-:-:S07]  /*cb80*/  ISETP.LT.AND P4, PT, R27, UR19, !P0 ;  /* 0x000000131b007c0c */ /* 0x000fce000c781270 */
[----:B------:R-:W-:Y:S01]  /*cb90*/  @P3 STG.E.U8 desc[UR26][R4.64], R23 ;  /* 0x0000001704003986 */ /* 0x000fe2000c10111a */
[CC--:B------:R-:W-:Y:S01]  /*cba0*/  IADD3 R10, P3, PT, R15.reuse, R2.reuse, RZ ;  /* 0x000000020f0a7210 */ /* 0x0c0fe20007f7e0ff */
[----:B------:R-:W-:Y:S02]  /*cbb0*/  IMAD R13, R0, 0x2, R7 ;  /* 0x00000002000d7824 */ /* 0x000fe400078e0207 */
[----:B------:R0:W-:Y:S01]  /*cbc0*/  @P5 STG.E.U8 desc[UR26][R8.64], R21 ;  /* 0x0000001508005986 */ /* 0x0001e2000c10111a */
[-C--:B------:R-:W-:Y:S02]  /*cbd0*/  LEA.HI.X.SX32 R11, R15, R3.reuse, 0x1, P3 ;  /* 0x000000030f0b7211 */ /* 0x080fe400018f0eff */
[----:B------:R-:W-:Y:S02]  /*cbe0*/  PRMT R15, R16, 0x7772, RZ ;  /* 0x00007772100f7816 */ /* 0x000fe400000000ff */
[----:B------:R-:W-:Y:S02]  /*cbf0*/  ISETP.LT.AND P3, PT, R24, UR19, !P0 ;  /* 0x0000001318007c0c */ /* 0x000fe4000c761270 */
[CC--:B------:R-:W-:Y:S01]  /*cc00*/  IADD3 R6, P5, PT, R7.reuse, R2.reuse, RZ ;  /* 0x0000000207067210 */ /* 0x0c0fe20007fbe0ff */
[----:B------:R-:W2:Y:S03]  /*cc10*/  LDL.LU R24, [R1+0xd4] ;  /* 0x0000d40001187983 */ /* 0x000ea60000300800 */
[----:B------:R-:W-:Y:S01]  /*cc20*/  LEA.HI.X.SX32 R7, R7, R3, 0x1, P5 ;  /* 0x0000000307077211 */ /* 0x000fe200028f0eff */
[----:B------:R1:W-:Y:S01]  /*cc30*/  @P2 STG.E.U8 desc[UR26][R10.64], R15 ;  /* 0x0000000f0a002986 */ /* 0x0003e2000c10111a */
[----:B0-----:R-:W-:Y:S01]  /*cc40*/  PRMT R21, R16, 0x7773, RZ ;  /* 0x0000777310157816 */ /* 0x001fe200000000ff */
[----:B------:R-:W-:Y:S01]  /*cc50*/  IMAD R9, R0, 0x2, R13 ;  /* 0x0000000200097824 */ /* 0x000fe200078e020d */
[----:B------:R-:W-:-:S03]  /*cc60*/  IADD3 R4, P2, PT, R13, R2, RZ ;  /* 0x000000020d047210 */ /* 0x000fc60007f5e0ff */
[----:B------:R0:W-:Y:S01]  /*cc70*/  @P4 STG.E.U8 desc[UR26][R6.64], R21 ;  /* 0x0000001506004986 */ /* 0x0001e2000c10111a */
[-C--:B------:R-:W-:Y:S01]  /*cc80*/  LEA.HI.X.SX32 R5, R13, R3.reuse, 0x1, P2 ;  /* 0x000000030d057211 */ /* 0x080fe200010f0eff */
[----:B------:R-:W-:Y:S01]  /*cc90*/  IMAD R13, R0, 0x2, R9 ;  /* 0x00000002000d7824 */ /* 0x000fe200078e0209 */
[CC--:B------:R-:W-:Y:S02]  /*cca0*/  IADD3 R8, P4, PT, R9.reuse, R2.reuse, RZ ;  /* 0x0000000209087210 */ /* 0x0c0fe40007f9e0ff */
[----:B----4-:R-:W-:Y:S02]  /*ccb0*/  ISETP.LT.AND P5, PT, R22, UR19, !P0 ;  /* 0x0000001316007c0c */ /* 0x010fe4000c7a1270 */
[----:B------:R-:W4:Y:S01]  /*ccc0*/  LDL.LU R22, [R1+0xd0] ;  /* 0x0000d00001167983 */ /* 0x000f220000300800 */
[-C--:B------:R-:W-:Y:S02]  /*ccd0*/  LEA.HI.X.SX32 R9, R9, R3.reuse, 0x1, P4 ;  /* 0x0000000309097211 */ /* 0x080fe400020f0eff */
[C---:B-1----:R-:W-:Y:S01]  /*cce0*/  IADD3 R10, P4, PT, R13.reuse, R2, RZ ;  /* 0x000000020d0a7210 */ /* 0x042fe20007f9e0ff */
[----:B------:R-:W4:Y:S03]  /*ccf0*/  LDL.LU R14, [R1+0xcc] ;  /* 0x0000cc00010e7983 */ /* 0x000f260000300800 */
[----:B------:R-:W-:-:S02]  /*cd00*/  LEA.HI.X.SX32 R11, R13, R3, 0x1, P4 ;  /* 0x000000030d0b7211 */ /* 0x000fc400020f0eff */
[----:B---3--:R-:W-:Y:S02]  /*cd10*/  ISETP.LT.AND P4, PT, R20, UR19, !P0 ;  /* 0x0000001314007c0c */ /* 0x008fe4000c781270 */
[----:B------:R-:W3:Y:S01]  /*cd20*/  LDL.LU R20, [R1+0xc8] ;  /* 0x0000c80001147983 */ /* 0x000ee20000300800 */
[C---:B------:R-:W-:Y:S02]  /*cd30*/  PRMT R23, R17.reuse, 0x7770, RZ ;  /* 0x0000777011177816 */ /* 0x040fe400000000ff */
[----:B-----5:R-:W-:Y:S01]  /*cd40*/  ISETP.LT.AND P2, PT, R12, UR19, !P0 ;  /* 0x000000130c007c0c */ /* 0x020fe2000c741270 */
[C---:B--2---:R-:W-:Y:S01]  /*cd50*/  IMAD R12, R26.reuse, R0, RZ ;  /* 0x000000001a0c7224 */ /* 0x044fe200078e02ff */
[----:B------:R-:W-:Y:S01]  /*cd60*/  PRMT R15, R17, 0x7771, RZ ;  /* 0x00007771110f7816 */ /* 0x000fe200000000ff */
[----:B------:R1:W-:Y:S01]  /*cd70*/  @P1 STG.E.U8 desc[UR26][R4.64], R23 ;  /* 0x0000001704001986 */ /* 0x0003e2000c10111a */
[----:B------:R-:W-:-:S03]  /*cd80*/  ISETP.LT.AND P1, PT, R26, UR19, !P0 ;  /* 0x000000131a007c0c */ /* 0x000fc6000c721270 */
[----:B------:R2:W-:Y:S01]  /*cd90*/  @P6 STG.E.U8 desc[UR26][R8.64], R15 ;  /* 0x0000000f08006986 */ /* 0x0005e2000c10111a */
[-C--:B0-----:R-:W-:Y:S01]  /*cda0*/  IADD3 R6, P6, PT, R12, R2.reuse, RZ ;  /* 0x000000020c067210 */ /* 0x081fe20007fde0ff */
[----:B------:R-:W-:Y:S01]  /*cdb0*/  IMAD R13, R0, 0x4, R13 ;  /* 0x00000004000d7824 */ /* 0x000fe200078e020d */
[C---:B------:R-:W-:Y:S01]  /*cdc0*/  PRMT R21, R17.reuse, 0x7772, RZ ;  /* 0x0000777211157816 */ /* 0x040fe200000000ff */
[----:B------:R-:W5:Y:S01]  /*cdd0*/  LDL.LU R16, [R1+0xc4] ;  /* 0x0000c40001107983 */ /* 0x000f620000300800 */
[----:B------:R-:W-:Y:S02]  /*cde0*/  LEA.HI.X.SX32 R7, R12, R3, 0x1, P6 ;  /* 0x000000030c077211 */ /* 0x000fe400030f0eff */
[----:B------:R-:W-:Y:S01]  /*cdf0*/  PRMT R17, R17, 0x7773, RZ ;  /* 0x0000777311117816 */ /* 0x000fe200000000ff */
[----:B------:R-:W-:Y:S01]  /*ce00*/  @P3 STG.E.U8 desc[UR26][R10.64], R21 ;  /* 0x000000150a003986 */ /* 0x000fe2000c10111a */
[----:B------:R-:W-:Y:S01]  /*ce10*/  IADD3 R12, P6, PT, R13, R2, RZ ;  /* 0x000000020d0c7210 */ /* 0x000fe20007fde0ff */
[----:B-1----:R-:W-:-:S02]  /*ce20*/  IMAD R5, R0, 0x2, R13 ;  /* 0x0000000200057824 */ /* 0x002fc400078e020d */
[----:B------:R0:W-:Y:S01]  /*ce30*/  @P1 STG.E.U8 desc[UR26][R6.64], R17 ;  /* 0x0000001106001986 */ /* 0x0001e2000c10111a */
[----:B------:R-:W-:-:S03]  /*ce40*/  ISETP.LT.AND P1, PT, R24, UR19, !P0 ;  /* 0x0000001318007c0c */ /* 0x000fc6000c721270 */
[----:B------:R-:W5:Y:S01]  /*ce50*/  LDL.LU R24, [R1+0x8] ;  /* 0x0000080001187983 */ /* 0x000f620000300800 */
[-C--:B------:R-:W-:Y:S01]  /*ce60*/  LEA.HI.X.SX32 R13, R13, R3.reuse, 0x1, P6 ;  /* 0x000000030d0d7211 */ /* 0x080fe200030f0eff */
[----:B--2---:R-:W-:Y:S01]  /*ce70*/  IMAD R15, R0, 0x2, R5 ;  /* 0x00000002000f7824 */ /* 0x004fe200078e0205 */
[----:B------:R-:W-:Y:S01]  /*ce80*/  IADD3 R8, P6, PT, R5, R2, RZ ;  /* 0x0000000205087210 */ /* 0x000fe20007fde0ff */
[----:B------:R-:W2:Y:S01]  /*ce90*/  LDL.LU R26, [R1+0xc0] ;  /* 0x0000c000011a7983 */ /* 0x000ea20000300800 */
[----:B------:R-:W-:Y:S02]  /*cea0*/  PRMT R27, R18, 0x7770, RZ ;  /* 0x00007770121b7816 */ /* 0x000fe400000000ff */
[----:B------:R-:W-:Y:S01]  /*ceb0*/  ISETP.LT.AND P3, PT, R25, UR19, !P0 ;  /* 0x0000001319007c0c */ /* 0x000fe2000c761270 */
[----:B0-----:R-:W-:Y:S01]  /*cec0*/  IMAD R17, R0, 0x2, R15 ;  /* 0x0000000200117824 */ /* 0x001fe200078e020f */
[----:B------:R-:W-:Y:S01]  /*ced0*/  LEA.HI.X.SX32 R9, R5, R3, 0x1, P6 ;  /* 0x0000000305097211 */ /* 0x000fe200030f0eff */
[----:B------:R0:W-:Y:S01]  /*cee0*/  @P5 STG.E.U8 desc[UR26][R12.64], R27 ;  /* 0x0000001b0c005986 */ /* 0x0001e2000c10111a */
[----:B------:R-:W-:-:S02]  /*cef0*/  PRMT R25, R18, 0x7771, RZ ;  /* 0x0000777112197816 */ /* 0x000fc400000000ff */
[CC--:B------:R-:W-:Y:S01]  /*cf00*/  IADD3 R10, P5, PT, R15.reuse, R2.reuse, RZ ;  /* 0x000000020f0a7210 */ /* 0x0c0fe20007fbe0ff */
[----:B------:R-:W2:Y:S03]  /*cf10*/  LDL.LU R28, [R1+0xbc] ;  /* 0x0000bc00011c7983 */ /* 0x000ea60000300800 */
[----:B------:R-:W-:Y:S01]  /*cf20*/  LEA.HI.X.SX32 R11, R15, R3, 0x1, P5 ;  /* 0x000000030f0b7211 */ /* 0x000fe200028f0eff */
[----:B------:R1:W-:Y:S01]  /*cf30*/  @P2 STG.E.U8 desc[UR26][R8.64], R25 ;  /* 0x0000001908002986 */ /* 0x0003e2000c10111a */
[----:B----4-:R-:W-:Y:S02]  /*cf40*/  ISETP.LT.AND P2, PT, R14, UR19, !P0 ;  /* 0x000000130e007c0c */ /* 0x010fe4000c741270 */
[----:B------:R-:W-:Y:S01]  /*cf50*/  IADD3 R14, P5, PT, R17, R2, RZ ;  /* 0x00000002110e7210 */ /* 0x000fe20007fbe0ff */
[----:B------:R-:W4:Y:S01]  /*cf60*/  LDS.128 R4, [R238+0x800] ;  /* 0x00080000ee047984 */ /* 0x000f220000000c00 */
[----:B------:R-:W-:-:S02]  /*cf70*/  ISETP.LT.AND P6, PT, R22, UR19, !P0 ;  /* 0x0000001316007c0c */ /* 0x000fc4000c7c1270 */
[----:B------:R-:W-:Y:S01]  /*cf80*/  LEA.HI.X.SX32 R15, R17, R3, 0x1, P5 ;  /* 0x00000003110f7211 */ /* 0x000fe200028f0eff */
[----:B------:R-:W4:Y:S01]  /*cf90*/  LDL.LU R22, [R1+0xb8] ;  /* 0x0000b80001167983 */ /* 0x000f220000300800 */
[----:B---3--:R-:W-:-:S03]  /*cfa0*/  ISETP.LT.AND P5, PT, R20, UR19, !P0 ;  /* 0x0000001314007c0c */ /* 0x008fc6000c7a1270 */
[----:B------:R-:W3:Y:S01]  /*cfb0*/  LDL.LU R20, [R1+0xb4] ;  /* 0x0000b40001147983 */ /* 0x000ee20000300800 */
[----:B------:R-:W-:Y:S01]  /*cfc0*/  PRMT R23, R18, 0x7772, RZ ;  /* 0x0000777212177816 */ /* 0x000fe200000000ff */
[----:B------:R-:W-:Y:S01]  /*cfd0*/  IMAD R21, R0, 0x2, R17 ;  /* 0x0000000200157824 */ /* 0x000fe200078e0211 */
[----:B0-----:R-:W-:-:S03]  /*cfe0*/  PRMT R27, R18, 0x7773, RZ ;  /* 0x00007773121b7816 */ /* 0x001fc600000000ff */
[----:B------:R0:W-:Y:S01]  /*cff0*/  @P4 STG.E.U8 desc[UR26][R10.64], R23 ;  /* 0x000000170a004986 */ /* 0x0001e2000c10111a */
[-C--:B-1----:R-:W-:Y:S01]  /*d000*/  IADD3 R8, P4, PT, R21, R2.reuse, RZ ;  /* 0x0000000215087210 */ /* 0x082fe20007f9e0ff */
[C---:B------:R-:W-:Y:S01]  /*d010*/  IMAD R13, R0.reuse, 0x2, R21 ;  /* 0x00000002000d7824 */ /* 0x040fe200078e0215 */
[----:B------:R-:W-:Y:S01]  /*d020*/  PRMT R25, R19, 0x7770, RZ ;  /* 0x0000777013197816 */ /* 0x000fe200000000ff */
[----:B------:R1:W-:Y:S01]  /*d030*/  @P3 STG.E.U8 desc[UR26][R14.64], R27 ;  /* 0x0000001b0e003986 */ /* 0x0003e2000c10111a */
[-C--:B------:R-:W-:Y:S01]  /*d040*/  LEA.HI.X.SX32 R9, R21, R3.reuse, 0x1, P4 ;  /* 0x0000000315097211 */ /* 0x080fe200020f0eff */
[----:B------:R-:W-:Y:S01]  /*d050*/  IMAD R17, R0, 0x2, R13 ;  /* 0x0000000200117824 */ /* 0x000fe200078e020d */
[C---:B------:R-:W-:Y:S02]  /*d060*/  IADD3 R12, P3, PT, R13.reuse, R2, RZ ;  /* 0x000000020d0c7210 */ /* 0x040fe40007f7e0ff */
[----:B-----5:R-:W-:Y:S01]  /*d070*/  ISETP.LT.AND P4, PT, R16, UR19, !P0 ;  /* 0x0000001310007c0c */ /* 0x020fe2000c781270 */
[----:B------:R5:W-:Y:S01]  /*d080*/  @P1 STG.E.U8 desc[UR26][R8.64], R25 ;  /* 0x0000001908001986 */ /* 0x000be2000c10111a */
[----:B------:R-:W-:-:S02]  /*d090*/  LEA.HI.X.SX32 R13, R13, R3, 0x1, P3 ;  /* 0x000000030d0d7211 */ /* 0x000fc400018f0eff */
[----:B0-----:R-:W-:Y:S02]  /*d0a0*/  PRMT R23, R19, 0x7771, RZ ;  /* 0x0000777113177816 */ /* 0x001fe400000000ff */
[C---:B------:R-:W-:Y:S01]  /*d0b0*/  IADD3 R10, P1, PT, R17.reuse, R2, RZ ;  /* 0x00000002110a7210 */ /* 0x040fe20007f3e0ff */
[----:B------:R-:W-:Y:S02]  /*d0c0*/  IMAD R16, R24, R0, RZ ;  /* 0x0000000018107224 */ /* 0x000fe400078e02ff */
[----:B------:R4:W-:Y:S01]  /*d0d0*/  @P6 STG.E.U8 desc[UR26][R12.64], R23 ;  /* 0x000000170c006986 */ /* 0x0009e2000c10111a */
[----:B------:R-:W-:Y:S01]  /*d0e0*/  LEA.HI.X.SX32 R11, R17, R3, 0x1, P1 ;  /* 0x00000003110b7211 */ /* 0x000fe200008f0eff */
[----:B------:R-:W-:Y:S01]  /*d0f0*/  IMAD R17, R0, 0x4, R17 ;  /* 0x0000000400117824 */ /* 0x000fe200078e0211 */
[----:B------:R-:W-:Y:S02]  /*d100*/  ISETP.LT.AND P3, PT, R24, UR19, !P0 ;  /* 0x0000001318007c0c */ /* 0x000fe4000c761270 */
[----:B-1----:R-:W-:Y:S01]  /*d110*/  IADD3 R14, P6, PT, R16, R2, RZ ;  /* 0x00000002100e7210 */ /* 0x002fe20007fde0ff */
[----:B------:R-:W3:Y:S01]  /*d120*/  LDL.LU R24, [R1+0xb0] ;  /* 0x0000b00001187983 */ /* 0x000ee20000300800 */
[----:B--2---:R-:W-:-:S02]  /*d130*/  ISETP.LT.AND P1, PT, R26, UR19, !P0 ;  /* 0x000000131a007c0c */ /* 0x004fc4000c721270 */
[----:B------:R-:W-:Y:S01]  /*d140*/  LEA.HI.X.SX32 R15, R16, R3, 0x1, P6 ;  /* 0x00000003100f7211 */ /* 0x000fe200030f0eff */
[----:B------:R-:W2:Y:S01]  /*d150*/  LDL.LU R26, [R1+0xac] ;  /* 0x0000ac00011a7983 */ /* 0x000ea20000300800 */
[----:B-----5:R-:W-:-:S03]  /*d160*/  IADD3 R8, P6, PT, R17, R2, RZ ;  /* 0x0000000211087210 */ /* 0x020fc60007fde0ff */
[----:B------:R-:W5:Y:S01]  /*d170*/  LDL.LU R18, [R1+0xa8] ;  /* 0x0000a80001127983 */ /* 0x000f620000300800 */
[C---:B------:R-:W-:Y:S02]  /*d180*/  PRMT R21, R19.reuse, 0x7772, RZ ;  /* 0x0000777213157816 */ /* 0x040fe400000000ff */
[----:B------:R-:W-:Y:S02]  /*d190*/  PRMT R19, R19, 0x7773, RZ ;  /* 0x0000777313137816 */ /* 0x000fe400000000ff */
[----:B------:R-:W-:Y:S02]  /*d1a0*/  LEA.HI.X.SX32 R9, R17, R3, 0x1, P6 ;  /* 0x0000000311097211 */ /* 0x000fe400030f0eff */
[----:B----4-:R-:W-:Y:S01]  /*d1b0*/  PRMT R23, R4, 0x7770, RZ ;  /* 0x0000777004177816 */ /* 0x010fe200000000ff */
[----:B------:R0:W-:Y:S04]  /*d1c0*/  @P2 STG.E.U8 desc[UR26][R10.64], R21 ;  /* 0x000000150a002986 */ /* 0x0001e8000c10111a */
[----:B------:R-:W-:Y:S01]  /*d1d0*/  @P3 STG.E.U8 desc[UR26][R14.64], R19 ;  /* 0x000000130e003986 */ /* 0x000fe2000c10111a */
[----:B------:R-:W-:-:S03]  /*d1e0*/  ISETP.LT.AND P3, PT, R22, UR19, !P0 ;  /* 0x0000001316007c0c */ /* 0x000fc6000c761270 */
[----:B------:R1:W-:Y:S04]  /*d1f0*/  @P5 STG.E.U8 desc[UR26][R8.64], R23 ;  /* 0x0000001708005986 */ /* 0x0003e8000c10111a */
[----:B------:R-:W4:Y:S01]  /*d200*/  LDL.LU R22, [R1+0x4] ;  /* 0x0000040001167983 */ /* 0x000f220000300800 */
[----:B---3--:R-:W-:-:S03]  /*d210*/  ISETP.LT.AND P5, PT, R20, UR19, !P0 ;  /* 0x0000001314007c0c */ /* 0x008fc6000c7a1270 */
[----:B------:R-:W3:Y:S01]  /*d220*/  LDL.LU R20, [R1+0xa4] ;  /* 0x0000a40001147983 */ /* 0x000ee20000300800 */
[----:B------:R-:W-:-:S04]  /*d230*/  IMAD R13, R0, 0x2, R17 ;  /* 0x00000002000d7824 */ /* 0x000fc800078e0211 */
[----:B0-----:R-:W-:Y:S01]  /*d240*/  IMAD R11, R0, 0x2, R13 ;  /* 0x00000002000b7824 */ /* 0x001fe200078e020d */
[CC--:B------:R-:W-:Y:S02]  /*d250*/  IADD3 R12, P6, PT, R13.reuse, R2.reuse, RZ ;  /* 0x000000020d0c7210 */ /* 0x0c0fe40007fde0ff */
[----:B------:R-:W-:Y:S01]  /*d260*/  ISETP.LT.AND P2, PT, R28, UR19, !P0 ;  /* 0x000000131c007c0c */ /* 0x000fe2000c741270 */
[C---:B------:R-:W-:Y:S01]  /*d270*/  IMAD R17, R0.reuse, 0x2, R11 ;  /* 0x0000000200117824 */ /* 0x040fe200078e020b */
[-C--:B------:R-:W-:Y:S02]  /*d280*/  LEA.HI.X.SX32 R13, R13, R3.reuse, 0x1, P6 ;  /* 0x000000030d0d7211 */ /* 0x080fe400030f0eff */
[C---:B------:R-:W-:Y:S01]  /*d290*/  IADD3 R10, P6, PT, R11.reuse, R2, RZ ;  /* 0x000000020b0a7210 */ /* 0x040fe20007fde0ff */
[----:B-1----:R-:W-:Y:S01]  /*d2a0*/  IMAD R9, R0, 0x2, R17 ;  /* 0x0000000200097824 */ /* 0x002fe200078e0211 */
[----:B------:R-:W-:Y:S02]  /*d2b0*/  PRMT R25, R4, 0x7771, RZ ;  /* 0x0000777104197816 */ /* 0x000fe400000000ff */
[----:B------:R-:W-:-:S02]  /*d2c0*/  LEA.HI.X.SX32 R11, R11, R3, 0x1, P6 ;  /* 0x000000030b0b7211 */ /* 0x000fc400030f0eff */
[CC--:B------:R-:W-:Y:S02]  /*d2d0*/  IADD3 R14, P6, PT, R17.reuse, R2.reuse, RZ ;  /* 0x00000002110e7210 */ /* 0x0c0fe40007fde0ff */
[C---:B------:R-:W-:Y:S01]  /*d2e0*/  PRMT R23, R4.reuse, 0x7772, RZ ;  /* 0x0000777204177816 */ /* 0x040fe200000000ff */
[----:B------:R0:W-:Y:S01]  /*d2f0*/  @P4 STG.E.U8 desc[UR26][R12.64], R25 ;  /* 0x000000190c004986 */ /* 0x0001e2000c10111a */
[----:B------:R-:W-:Y:S02]  /*d300*/  LEA.HI.X.SX32 R15, R17, R3, 0x1, P6 ;  /* 0x00000003110f7211 */ /* 0x000fe400030f0eff */
[----:B------:R-:W-:Y:S02]  /*d310*/  PRMT R21, R4, 0x7773, RZ ;  /* 0x0000777304157816 */ /* 0x000fe400000000ff */
[----:B------:R-:W-:Y:S01]  /*d320*/  IADD3 R8, P6, PT, R9, R2, RZ ;  /* 0x0000000209087210 */ /* 0x000fe20007fde0ff */
[----:B------:R1:W-:Y:S01]  /*d330*/  @P1 STG.E.U8 desc[UR26][R10.64], R23 ;  /* 0x000000170a001986 */ /* 0x0003e2000c10111a */
[----:B------:R-:W-:-:S03]  /*d340*/  ISETP.LT.AND P4, PT, R24, UR19, !P0 ;  /* 0x0000001318007c0c */ /* 0x000fc6000c781270 */
[----:B------:R-:W2:Y:S01]  /*d350*/  LDL.LU R24, [R1+0xa0] ;  /* 0x0000a00001187983 */ /* 0x000ea20000300800 */
[----:B0-----:R-:W-:Y:S01]  /*d360*/  IMAD R13, R0, 0x2, R9 ;  /* 0x00000002000d7824 */ /* 0x001fe200078e0209 */
[----:B------:R-:W-:Y:S02]  /*d370*/  LEA.HI.X.SX32 R9, R9, R3, 0x1, P6 ;  /* 0x0000000309097211 */ /* 0x000fe400030f0eff */
[----:B------:R0:W-:Y:S01]  /*d380*/  @P2 STG.E.U8 desc[UR26][R14.64], R21 ;  /* 0x000000150e002986 */ /* 0x0001e2000c10111a */
[----:B-----5:R-:W-:-:S03]  /*d390*/  ISETP.LT.AND P2, PT, R18, UR19, !P0 ;  /* 0x0000001312007c0c */ /* 0x020fc6000c741270 */
[----:B------:R-:W5:Y:S01]  /*d3a0*/  LDL.LU R16, [R1+0x9c] ;  /* 0x00009c0001107983 */ /* 0x000f620000300800 */
[----:B------:R-:W-:-:S03]  /*d3b0*/  IADD3 R12, P6, PT, R13, R2, RZ ;  /* 0x000000020d0c7210 */ /* 0x000fc60007fde0ff */
[----:B------:R-:W5:Y:S01]  /*d3c0*/  LDL.LU R18, [R1] ;  /* 0x0000000001127983 */ /* 0x000f620000300800 */
[----:B------:R-:W-:Y:S01]  /*d3d0*/  PRMT R19, R5, 0x7770, RZ ;  /* 0x0000777005137816 */ /* 0x000fe200000000ff */
[----:B------:R-:W-:Y:S01]  /*d3e0*/  IMAD R17, R0, 0x2, R13 ;  /* 0x0000000200117824 */ /* 0x000fe200078e020d */
[----:B------:R-:W-:Y:S02]  /*d3f0*/  LEA.HI.X.SX32 R13, R13, R3, 0x1, P6 ;  /* 0x000000030d0d7211 */ /* 0x000fe400030f0eff */
[----:B-1----:R-:W-:Y:S01]  /*d400*/  PRMT R23, R5, 0x7771, RZ ;  /* 0x0000777105177816 */ /* 0x002fe200000000ff */
[----:B------:R1:W-:Y:S04]  /*d410*/  @P3 STG.E.U8 desc[UR26][R8.64], R19 ;  /* 0x0000001308003986 */ /* 0x0003e8000c10111a */
[----:B------:R-:W-:Y:S01]  /*d420*/  @P5 STG.E.U8 desc[UR26][R12.64], R23 ;  /* 0x000000170c005986 */ /* 0x000fe2000c10111a */
[C---:B----4-:R-:W-:Y:S01]  /*d430*/  ISETP.LT.AND P3, PT, R22.reuse, UR19, !P0 ;  /* 0x0000001316007c0c */ /* 0x050fe2000c761270 */
[----:B------:R-:W-:-:S02]  /*d440*/  IMAD R4, R22, R0, RZ ;  /* 0x0000000016047224 */ /* 0x000fc400078e02ff */
[----:B------:R-:W4:Y:S01]  /*d450*/  LDL.LU R22, [R1+0x98] ;  /* 0x0000980001167983 */ /* 0x000f220000300800 */
[----:B---3--:R-:W-:-:S03]  /*d460*/  ISETP.LT.AND P5, PT, R20, UR19, !P0 ;  /* 0x0000001314007c0c */ /* 0x008fc6000c7a1270 */
[----:B------:R-:W3:Y:S01]  /*d470*/  LDL.LU R20, [R1+0x94] ;  /* 0x0000940001147983 */ /* 0x000ee20000300800 */
[----:B------:R-:W-:-:S04]  /*d480*/  IADD3 R10, P6, PT, R17, R2, RZ ;  /* 0x00000002110a7210 */ /* 0x000fc80007fde0ff */
[-C--:B------:R-:W-:Y:S01]  /*d490*/  LEA.HI.X.SX32 R11, R17, R3.reuse, 0x1, P6 ;  /* 0x00000003110b7211 */ /* 0x080fe200030f0eff */
[----:B------:R-:W-:Y:S01]  /*d4a0*/  IMAD R17, R0, 0x4, R17 ;  /* 0x0000000400117824 */ /* 0x000fe200078e0211 */
[----:B0-----:R-:W-:Y:S02]  /*d4b0*/  PRMT R21, R5, 0x7772, RZ ;  /* 0x0000777205157816 */ /* 0x001fe400000000ff */
[-C--:B------:R-:W-:Y:S01]  /*d4c0*/  IADD3 R14, P6, PT, R4, R2.reuse, RZ ;  /* 0x00000002040e7210 */ /* 0x080fe20007fde0ff */
[----:B-1----:R-:W-:Y:S01]  /*d4d0*/  IMAD R9, R0, 0x2, R17 ;  /* 0x0000000200097824 */ /* 0x002fe200078e0211 */
[----:B--2---:R-:W-:Y:S01]  /*d4e0*/  ISETP.LT.AND P1, PT, R26, UR19, !P0 ;  /* 0x000000131a007c0c */ /* 0x004fe2000c721270 */
[----:B------:R0:W-:Y:S01]  /*d4f0*/  @P4 STG.E.U8 desc[UR26][R10.64], R21 ;  /* 0x000000150a004986 */ /* 0x0001e2000c10111a */
[----:B------:R-:W-:Y:S02]  /*d500*/  LEA.HI.X.SX32 R15, R4, R3, 0x1, P6 ;  /* 0x00000003040f7211 */ /* 0x000fe400030f0eff */
[----:B------:R-:W-:-:S02]  /*d510*/  IADD3 R4, P6, PT, R17, R2, RZ ;  /* 0x0000000211047210 */ /* 0x000fc40007fde0ff */
[----:B------:R-:W-:Y:S02]  /*d520*/  PRMT R19, R5, 0x7773, RZ ;  /* 0x0000777305137816 */ /* 0x000fe400000000ff */
[----:B------:R-:W-:Y:S01]  /*d530*/  LEA.HI.X.SX32 R5, R17, R3, 0x1, P6 ;  /* 0x0000000311057211 */ /* 0x000fe200030f0eff */
[----:B0-----:R-:W-:Y:S01]  /*d540*/  IMAD R11, R0, 0x2, R9 ;  /* 0x00000002000b7824 */ /* 0x001fe200078e0209 */
[----:B------:R-:W-:-:S03]  /*d550*/  PRMT R23, R6, 0x7770, RZ ;  /* 0x0000777006177816 */ /* 0x000fc600000000ff */
[C---:B------:R-:W-:Y:S01]  /*d560*/  IMAD R13, R0.reuse, 0x2, R11 ;  /* 0x00000002000d7824 */ /* 0x040fe200078e020b */
[----:B------:R0:W-:Y:S01]  /*d570*/  @P3 STG.E.U8 desc[UR26][R14.64], R19 ;  /* 0x000000130e003986 */ /* 0x0001e2000c10111a */
[-C--:B------:R-:W-:Y:S02]  /*d580*/  IADD3 R8, P6, PT, R9, R2.reuse, RZ ;  /* 0x0000000209087210 */ /* 0x080fe40007fde0ff */
[----:B------:R-:W-:Y:S01]  /*d590*/  IMAD R17, R0, 0x2, R13 ;  /* 0x0000000200117824 */ /* 0x000fe200078e020d */
[----:B------:R-:W-:Y:S01]  /*d5a0*/  @P1 STG.E.U8 desc[UR26][R4.64], R23 ;  /* 0x0000001704001986 */ /* 0x000fe2000c10111a */
[----:B------:R-:W-:Y:S02]  /*d5b0*/  IADD3 R10, P1, PT, R11, R2, RZ ;  /* 0x000000020b0a7210 */ /* 0x000fe40007f3e0ff */
[-C--:B------:R-:W-:Y:S02]  /*d5c0*/  LEA.HI.X.SX32 R9, R9, R3.reuse, 0x1, P6 ;  /* 0x0000000309097211 */ /* 0x080fe400030f0eff */
[----:B-----5:R-:W-:Y:S01]  /*d5d0*/  ISETP.LT.AND P3, PT, R16, UR19, !P0 ;  /* 0x0000001310007c0c */ /* 0x020fe2000c761270 */
[----:B0-----:R-:W-:Y:S01]  /*d5e0*/  IMAD R19, R0, 0x2, R17 ;  /* 0x0000000200137824 */ /* 0x001fe200078e0211 */
[----:B------:R-:W-:Y:S01]  /*d5f0*/  PRMT R21, R6, 0x7771, RZ ;  /* 0x0000777106157816 */ /* 0x000fe200000000ff */
[----:B------:R-:W-:Y:S01]  /*d600*/  IMAD R16, R18, R0, RZ ;  /* 0x0000000012107224 */ /* 0x000fe200078e02ff */
[----:B------:R-:W-:Y:S01]  /*d610*/  LEA.HI.X.SX32 R11, R11, R3, 0x1, P1 ;  /* 0x000000030b0b7211 */ /* 0x000fe200008f0eff */
[----:B------:R-:W-:Y:S01]  /*d620*/  IMAD R0, R0, 0x2, R19 ;  /* 0x0000000200007824 */ /* 0x000fe200078e0213 */
[-C--:B------:R-:W-:Y:S01]  /*d630*/  IADD3 R14, P1, PT, R17, R2.reuse, RZ ;  /* 0x00000002110e7210 */ /* 0x080fe20007f3e0ff */
[----:B------:R0:W-:Y:S01]  /*d640*/  @P2 STG.E.U8 desc[UR26][R8.64], R21 ;  /* 0x0000001508002986 */ /* 0x0001e2000c10111a */
[----:B------:R-:W-:-:S02]  /*d650*/  IADD3 R12, P2, PT, R13, R2, RZ ;  /* 0x000000020d0c7210 */ /* 0x000fc40007f5e0ff */
[-C--:B------:R-:W-:Y:S02]  /*d660*/  LEA.HI.X.SX32 R15, R17, R3.reuse, 0x1, P1 ;  /* 0x00000003110f7211 */ /* 0x080fe400008f0eff */
[----:B------:R-:W-:Y:S02]  /*d670*/  ISETP.LT.AND P4, PT, R24, UR19, !P0 ;  /* 0x0000001318007c0c */ /* 0x000fe4000c781270 */
[-C--:B------:R-:W-:Y:S02]  /*d680*/  LEA.HI.X.SX32 R13, R13, R3.reuse, 0x1, P2 ;  /* 0x000000030d0d7211 */ /* 0x080fe400010f0eff */
[----:B0-----:R-:W-:Y:S02]  /*d690*/  IADD3 R8, P1, PT, R0, R2, RZ ;  /* 0x0000000200087210 */ /* 0x001fe40007f3e0ff */
[----:B----4-:R-:W-:Y:S02]  /*d6a0*/  ISETP.LT.AND P2, PT, R22, UR19, !P0 ;  /* 0x0000001316007c0c */ /* 0x010fe4000c741270 */
[----:B------:R-:W-:-:S02]  /*d6b0*/  LEA.HI.X.SX32 R9, R0, R3, 0x1, P1 ;  /* 0x0000000300097211 */ /* 0x000fc400008f0eff */
[CC--:B------:R-:W-:Y:S02]  /*d6c0*/  IADD3 R4, P6, PT, R19.reuse, R2.reuse, RZ ;  /* 0x0000000213047210 */ /* 0x0c0fe40007fde0ff */
[----:B------:R-:W-:Y:S02]  /*d6d0*/  PRMT R25, R6, 0x7772, RZ ;  /* 0x0000777206197816 */ /* 0x000fe400000000ff */
[----:B------:R-:W-:Y:S02]  /*d6e0*/  LEA.HI.X.SX32 R5, R19, R3, 0x1, P6 ;  /* 0x0000000313057211 */ /* 0x000fe400030f0eff */
[----:B------:R-:W-:Y:S02]  /*d6f0*/  IADD3 R2, P6, PT, R16, R2, RZ ;  /* 0x0000000210027210 */ /* 0x000fe40007fde0ff */
[----:B------:R-:W-:Y:S02]  /*d700*/  PRMT R23, R6, 0x7773, RZ ;  /* 0x0000777306177816 */ /* 0x000fe400000000ff */
[----:B------:R-:W-:-:S02]  /*d710*/  PRMT R17, R7, 0x7773, RZ ;  /* 0x0000777307117816 */ /* 0x000fc400000000ff */
[C---:B------:R-:W-:Y:S02]  /*d720*/  PRMT R19, R7.reuse, 0x7772, RZ ;  /* 0x0000777207137816 */ /* 0x040fe400000000ff */
[C---:B------:R-:W-:Y:S02]  /*d730*/  PRMT R21, R7.reuse, 0x7771, RZ ;  /* 0x0000777107157816 */ /* 0x040fe400000000ff */
[----:B------:R-:W-:Y:S01]  /*d740*/  PRMT R7, R7, 0x7770, RZ ;  /* 0x0000777007077816 */ /* 0x000fe200000000ff */
[----:B------:R0:W-:Y:S01]  /*d750*/  @P5 STG.E.U8 desc[UR26][R10.64], R25 ;  /* 0x000000190a005986 */ /* 0x0001e2000c10111a */
[----:B------:R-:W-:-:S03]  /*d760*/  LEA.HI.X.SX32 R3, R16, R3, 0x1, P6 ;  /* 0x0000000310037211 */ /* 0x000fc600030f0eff */
[----:B------:R0:W-:Y:S04]  /*d770*/  @P4 STG.E.U8 desc[UR26][R12.64], R23 ;  /* 0x000000170c004986 */ /* 0x0001e8000c10111a */
[----:B------:R0:W-:Y:S04]  /*d780*/  @P3 STG.E.U8 desc[UR26][R14.64], R7 ;  /* 0x000000070e003986 */ /* 0x0001e8000c10111a */
[----:B------:R0:W-:Y:S01]  /*d790*/  @P2 STG.E.U8 desc[UR26][R4.64], R21 ;  /* 0x0000001504002986 */ /* 0x0001e2000c10111a */
[----:B---3--:R-:W-:Y:S02]  /*d7a0*/  ISETP.LT.AND P1, PT, R20, UR19, !P0 ;  /* 0x0000001314007c0c */ /* 0x008fe4000c721270 */
[----:B------:R-:W-:-:S11]  /*d7b0*/  ISETP.LT.AND P0, PT, R18, UR19, !P0 ;  /* 0x0000001312007c0c */ /* 0x000fd6000c701270 */
[----:B------:R0:W-:Y:S04]  /*d7c0*/  @P1 STG.E.U8 desc[UR26][R8.64], R19 ;  /* 0x0000001308001986 */ /* 0x0001e8000c10111a */
[----:B------:R0:W-:Y:S01]  /*d7d0*/  @P0 STG.E.U8 desc[UR26][R2.64], R17 ;  /* 0x0000001102000986 */ /* 0x0001e2000c10111a */
[----:B------:R-:W-:Y:S06]  /*d7e0*/  BAR.SYNC.DEFER_BLOCKING 0x0 ;  /* 0x0000000000007b1d */ /* 0x000fec0000010000 */
[----:B------:R-:W-:Y:S05]  /*d7f0*/  BRA.U UP0, `(.L_x_13) ;  /* 0x0000000100a07547 */ /* 0x000fea000b800000 */
[----:B------:R-:W1:Y:S01]  /*d800*/  S2UR UR5, SR_CgaCtaId ;  /* 0x00000000000579c3 */ /* 0x000e620000008800 */
[----:B------:R-:W-:Y:S01]  /*d810*/  NOP ;  /* 0x0000000000007918 */ /* 0x000fe20000000000 */
[----:B------:R-:W-:Y:S01]  /*d820*/  UMOV UR4, 0x50 ;  /* 0x0000005000047882 */ /* 0x000fe20000000000 */
[----:B------:R-:W-:Y:S02]  /*d830*/  IMAD.U32 R0, RZ, RZ, UR12 ;  /* 0x0000000cff007e24 */ /* 0x000fe4000f8e00ff */
[----:B0-----:R-:W-:Y:S02]  /*d840*/  IMAD.MOV.U32 R3, RZ, RZ, 0xf ;  /* 0x0000000fff037424 */ /* 0x001fe400078e00ff */
[----:B------:R-:W-:Y:S01]  /*d850*/  IMAD.MOV.U32 R7, RZ, RZ, 0x1 ;  /* 0x00000001ff077424 */ /* 0x000fe200078e00ff */
[----:B------:R-:W-:-:S04]  /*d860*/  LOP3.LUT R0, R0, 0xffff, RZ, 0xc0, !PT ;  /* 0x0000ffff00007812 */ /* 0x000fc800078ec0ff */
[----:B------:R-:W-:-:S05]  /*d870*/  SHF.R.U32.HI R0, RZ, 0x5, R0 ;  /* 0x00000005ff007819 */ /* 0x000fca0000011600 */
[----:B------:R-:W-:Y:S01]  /*d880*/  VIADD R2, R0, 0x10 ;  /* 0x0000001000027836 */ /* 0x000fe20000000000 */
[----:B------:R-:W-:Y:S01]  /*d890*/  SHF.L.U32 R0, R3, R0, RZ ;  /* 0x0000000003007219 */ /* 0x000fe200000006ff */
[----:B-1----:R-:W-:-:S03]  /*d8a0*/  ULEA UR6, UR5, UR4, 0x18 ;  /* 0x0000000405067291 */ /* 0x002fc6000f8ec0ff */
[----:B------:R-:W-:-:S04]  /*d8b0*/  SHF.L.U32 R3, R7, R2, RZ ;  /* 0x0000000207037219 */ /* 0x000fc800000006ff */
[----:B------:R-:W-:Y:S02]  /*d8c0*/  LOP3.LUT R0, R3, R0, RZ, 0xfc, !PT ;  /* 0x0000000003007212 */ /* 0x000fe400078efcff */
[----:B------:R-:W0:Y:S02]  /*d8d0*/  LDS R5, [UR6] ;  /* 0x00000006ff057984 */ /* 0x000e240008000800 */
[C---:B------:R-:W-:Y:S02]  /*d8e0*/  LOP3.LUT R2, R0.reuse, 0xffff, RZ, 0xc0, !PT ;  /* 0x0000ffff00027812 */ /* 0x040fe400078ec0ff */
[----:B0-----:R-:W-:-:S04]  /*d8f0*/  LOP3.LUT R3, R0, 0xffff, R5, 0x80, !PT ;  /* 0x0000ffff00037812 */ /* 0x001fc800078e8005 */
[----:B------:R-:W-:-:S13]  /*d900*/  ISETP.NE.AND P0, PT, R3, R2, PT ;  /* 0x000000020300720c */ /* 0x000fda0003f05270 */
[----:B------:R-:W-:Y:S05]  /*d910*/  @P0 BRA `(.L_x_14) ;  /* 0x0000000000500947 */ /* 0x000fea0003800000 */
[----:B------:R-:W-:Y:S02]  /*d920*/  SHF.R.U32.HI R5, RZ, 0x10, R5 ;  /* 0x00000010ff057819 */ /* 0x000fe40000011605 */
[----:B------:R-:W-:-:S04]  /*d930*/  SHF.R.U32.HI R2, RZ, 0x10, R0 ;  /* 0x00000010ff027819 */ /* 0x000fc80000011600 */
[----:B------:R-:W-:-:S04]  /*d940*/  LOP3.LUT R5, R5, R2, RZ, 0xc0, !PT ;  /* 0x0000000205057212 */ /* 0x000fc800078ec0ff */
[----:B------:R-:W-:-:S13]  /*d950*/  ISETP.NE.AND P0, PT, R5, R2, PT ;  /* 0x000000020500720c */ /* 0x000fda0003f05270 */
[----:B------:R-:W-:Y:S05]  /*d960*/  @P0 BRA `(.L_x_15) ;  /* 0x0000000000300947 */ /* 0x000fea0003800000 */
[----:B------:R-:W-:Y:S01]  /*d970*/  R2UR UR4, R0 ;  /* 0x00000000000472ca */ /* 0x000fe200000e0000 */
[----:B------:R-:W-:Y:S01]  /*d980*/  VOTEU.ANY UR5, UPT, PT ;  /* 0x0000000000057886 */ /* 0x000fe200038e0100 */
[----:B------:R-:W0:Y:S01]  /*d990*/  S2R R0, SR_LANEID ;  /* 0x0000000000007919 */ /* 0x000e220000000000 */
[----:B------:R-:W-:-:S10]  /*d9a0*/  UFLO.U32 UR5, UR5 ;  /* 0x00000005000572bd */ /* 0x000fd400080e0000 */
[----:B------:R-:W-:-:S06]  /*d9b0*/  ULOP3.LUT UR4, URZ, UR4, URZ, 0x33, !UPT ;  /* 0x00000004ff047292 */ /* 0x000fcc000f8e33ff */
[----:B------:R-:W-:-:S04]  /*d9c0*/  IMAD.U32 R2, RZ, RZ, UR4 ;  /* 0x00000004ff027e24 */ /* 0x000fc8000f8e00ff */
[----:B------:R-:W1:Y:S02]  /*d9d0*/  REDUX UR7, R2 ;  /* 0x00000000020773c4 */ /* 0x000e640000000000 */
[----:B------:R2:W-:Y:S01]  /*d9e0*/  UTCATOMSWS.AND URZ, UR4 ;  /* 0x0000000400ff79e3 */ /* 0x0005e20008000000 */
[----:B0-----:R-:W-:Y:S01]  /*d9f0*/  ISETP.EQ.U32.AND P0, PT, R0, UR5, PT ;  /* 0x0000000500007c0c */ /* 0x001fe2000bf02070 */
[----:B-1----:R-:W-:-:S12]  /*da00*/  IMAD.U32 R0, RZ, RZ, UR7 ;  /* 0x00000007ff007e24 */ /* 0x002fd8000f8e00ff */
[----:B------:R2:W-:Y:S01]  /*da10*/  @P0 ATOMS.AND RZ, [UR6], R0 ;  /* 0x00000000ffff098c */ /* 0x0005e2000a800006 */
[----:B------:R-:W-:Y:S05]  /*da20*/  BRA `(.L_x_13) ;  /* 0x0000000000147947 */ /* 0x000fea0003800000 */
.L_x_15:
[----:B------:R-:W-:-:S07]  /*da30*/  MOV R2, 0xda50 ;  /* 0x0000da5000027802 */ /* 0x000fce0000000f00 */
[----:B------:R-:W-:Y:S05]  /*da40*/  CALL.REL.NOINC `($__internal_0_$__cuda_sm10x_tcgen05_guardrail_trap_col_being_dealloced_not_returned_by_alloc) ;  /* 0x00000000002c7944 */ /* 0x000fea0003c00000 */
[----:B------:R-:W-:Y:S05]  /*da50*/  BRA `(.L_x_13) ;  /* 0x0000000000087947 */ /* 0x000fea0003800000 */
.L_x_14:
[----:B------:R-:W-:-:S07]  /*da60*/  MOV R2, 0xda80 ;  /* 0x0000da8000027802 */ /* 0x000fce0000000f00 */
[----:B------:R-:W-:Y:S05]  /*da70*/  CALL.REL.NOINC `($__internal_2_$__cuda_sm10x_tcgen05_guardrail_trap_unallocated_columns_being_dealloced) ;  /* 0x0000000000387944 */ /* 0x000fea0003c00000 */
.L_x_13:
[----:B------:R-:W-:Y:S01]  /*da80*/  NOP ;  /* 0x0000000000007918 */ /* 0x000fe20000000000 */
[----:B--2---:R-:W-:Y:S05]  /*da90*/  EXIT ;  /* 0x000000000000794d */ /* 0x004fea0003800000 */
.L_x_8:
[----:B------:R-:W0:Y:S02]  /*daa0*/  SYNCS.PHASECHK.TRANS64.TRYWAIT P1, [UR10], R126 ;  /* 0x0000007eff0075a7 */ /* 0x000e24000802110a */
[----:B0-----:R-:W-:Y:S05]  /*dab0*/  @!P1 BRA `(.L_x_8) ;  /* 0xfffffffc00f89947 */ /* 0x001fea000383ffff */
[----:B------:R-:W-:Y:S05]  /*dac0*/  BRA `(.L_x_16) ;  /* 0xffffffac00887947 */ /* 0x000fea000383ffff */
.L_x_12:
[----:B------:R-:W2:Y:S02]  /*dad0*/  SYNCS.PHASECHK.TRANS64.TRYWAIT P0, [UR10], R0 ;  /* 0x00000000ff0075a7 */ /* 0x000ea4000800110a */
[----:B--2---:R-:W-:Y:S05]  /*dae0*/  @!P0 BRA `(.L_x_12) ;  /* 0xfffffffc00f88947 */ /* 0x004fea000383ffff */
[----:B------:R-:W-:Y:S05]  /*daf0*/  BRA `(.L_x_11) ;  /* 0xffffffd000f07947 */ /* 0x000fea000383ffff */
        .weak           $__internal_0_$__cuda_sm10x_tcgen05_guardrail_trap_col_being_dealloced_not_returned_by_alloc
        .type           $__internal_0_$__cuda_sm10x_tcgen05_guardrail_trap_col_being_dealloced_not_returned_by_alloc,@function
        .size           $__internal_0_$__cuda_sm10x_tcgen05_guardrail_trap_col_being_dealloced_not_returned_by_alloc,($__internal_1_$__cuda_sm10x_tcgen05_guardrail_trap_phase_invalid_during_alloc - $__internal_0_$__cuda_sm10x_tcgen05_guardrail_trap_col_being_dealloced_not_returned_by_alloc)
$__internal_0_$__cuda_sm10x_tcgen05_guardrail_trap_col_being_dealloced_not_returned_by_alloc:
[----:B------:R-:W-:Y:S05]  /*db00*/  BPT.TRAP 0x1 ;  /* 0x000000040000795c */ /* 0x000fea0000300000 */
[----:B------:R-:W-:-:S04]  /*db10*/  IMAD.MOV.U32 R3, RZ, RZ, 0x0 ;  /* 0x00000000ff037424 */ /* 0x000fc800078e00ff */
[----:B------:R-:W-:Y:S05]  /*db20*/  RET.REL.NODEC R2 `(matmul_kernel) ;  /* 0xffffff2402347950 */ /* 0x000fea0003c3ffff */
        .weak           $__internal_1_$__cuda_sm10x_tcgen05_guardrail_trap_phase_invalid_during_alloc
        .type           $__internal_1_$__cuda_sm10x_tcgen05_guardrail_trap_phase_invalid_during_alloc,@function
        .size           $__internal_1_$__cuda_sm10x_tcgen05_guardrail_trap_phase_invalid_during_alloc,($__internal_2_$__cuda_sm10x_tcgen05_guardrail_trap_unallocated_columns_being_dealloced - $__internal_1_$__cuda_sm10x_tcgen05_guardrail_trap_phase_invalid_during_alloc)
$__internal_1_$__cuda_sm10x_tcgen05_guardrail_trap_phase_invalid_during_alloc:
[----:B------:R-:W-:Y:S05]  /*db30*/  BPT.TRAP 0x1 ;  /* 0x000000040000795c */ /* 0x000fea0000300000 */
[----:B------:R-:W-:-:S04]  /*db40*/  IMAD.MOV.U32 R3, RZ, RZ, 0x0 ;  /* 0x00000000ff037424 */ /* 0x000fc800078e00ff */
[----:B------:R-:W-:Y:S05]  /*db50*/  RET.REL.NODEC R2 `(matmul_kernel) ;  /* 0xffffff2402287950 */ /* 0x000fea0003c3ffff */
        .weak           $__internal_2_$__cuda_sm10x_tcgen05_guardrail_trap_unallocated_columns_being_dealloced
        .type           $__internal_2_$__cuda_sm10x_tcgen05_guardrail_trap_unallocated_columns_being_dealloced,@function
        .size           $__internal_2_$__cuda_sm10x_tcgen05_guardrail_trap_unallocated_columns_being_dealloced,(.L_x_20 - $__internal_2_$__cuda_sm10x_tcgen05_guardrail_trap_unallocated_columns_being_dealloced)
$__internal_2_$__cuda_sm10x_tcgen05_guardrail_trap_unallocated_columns_being_dealloced:
[----:B------:R-:W-:Y:S05]  /*db60*/  BPT.TRAP 0x1 ;  /* 0x000000040000795c */ /* 0x000fea0000300000 */
[----:B------:R-:W-:-:S04]  /*db70*/  IMAD.MOV.U32 R3, RZ, RZ, 0x0 ;  /* 0x00000000ff037424 */ /* 0x000fc800078e00ff */
[----:B------:R-:W-:Y:S05]  /*db80*/  RET.REL.NODEC R2 `(matmul_kernel) ;  /* 0xffffff24021c7950 */ /* 0x000fea0003c3ffff */
.L_x_17:
[----:B------:R-:W-:-:S00]  /*db90*/  BRA `(.L_x_17) ;  /* 0xfffffffc00fc7947 */ /* 0x000fc0000383ffff */
[----:B------:R-:W-:-:S00]  /*dba0*/  NOP ;  /* 0x0000000000007918 */ /* 0x000fc00000000000 */
        /* <DEDUP_REMOVED lines=13> */
.L_x_20:


//--------------------- .nv.shared.matmul_kernel  --------------------------
	.section	.nv.shared.matmul_kernel,"aw",@nobits
	.sectionflags	@""
	.align	16
	.zero		1024


//--------------------- .nv.shared.reserved.0     --------------------------
	.section	.nv.shared.reserved.0,"aw",@nobits
	.align	8
	.weak		__nv_reservedSMEM_offset_0_alias
	.size		__nv_reservedSMEM_offset_0_alias, 0, 64
	.other		__nv_reservedSMEM_offset_0_alias,@"STO_CUDA_RESERVED_SHARED STV_DEFAULT"
__nv_reservedSMEM_offset_0_alias:
	.zero		0
.nv.shared.reserved.0:
	.zero		64
	.weak		__nv_reservedSMEM_allocation_phase
	.type		__nv_reservedSMEM_allocation_phase,@object
	.size		__nv_reservedSMEM_allocation_phase,(.L_0 - __nv_reservedSMEM_allocation_phase)
__nv_reservedSMEM_allocation_phase:
	.zero		1
.L_0:
	.zero		7
	.weak		__nv_reservedSMEM_devtool_atexit_pc
	.type		__nv_reservedSMEM_devtool_atexit_pc,@object
	.size		__nv_reservedSMEM_devtool_atexit_pc,(__nv_reservedSMEM_allocation_mask - __nv_reservedSMEM_devtool_atexit_pc)
__nv_reservedSMEM_devtool_atexit_pc:
	.zero		8
	.weak		__nv_reservedSMEM_allocation_mask
	.type		__nv_reservedSMEM_allocation_mask,@object
	.size		__nv_reservedSMEM_allocation_mask,(.L_2 - __nv_reservedSMEM_allocation_mask)
__nv_reservedSMEM_allocation_mask:
	.zero		4
.L_2:


//--------------------- .nv.constant0.matmul_kernel --------------------------
	.section	.nv.constant0.matmul_kernel,"a",@progbits
	.sectionflags	@""
	.align	4
.nv.constant0.matmul_kernel:
	.zero		976


//--------------------- SYMBOLS --------------------------

	.type		.nv.reservedSmem.offset0,@object
	.size		.nv.reservedSmem.offset0,0x4
	.type		.nv.reservedSmem.cap,@object
	.size		.nv.reservedSmem.cap,0x4
